//
// Generated by NVIDIA NVVM Compiler
//
// Compiler Build ID: CL-36424714
// Cuda compilation tools, release 13.0, V13.0.88
// Based on NVVM 20.0.0
//

.version 9.0
.target sm_100
.address_size 64

	// .globl	_Z9getMatrixPiPfS0_S0_mm
.global .align 4 .b8 __cudart_i2opi_f[24] = {65, 144, 67, 60, 153, 149, 98, 219, 192, 221, 52, 245, 209, 87, 39, 252, 41, 21, 68, 78, 110, 131, 249, 162};

.visible .entry _Z9getMatrixPiPfS0_S0_mm(
	.param .u64 .ptr .align 1 _Z9getMatrixPiPfS0_S0_mm_param_0,
	.param .u64 .ptr .align 1 _Z9getMatrixPiPfS0_S0_mm_param_1,
	.param .u64 .ptr .align 1 _Z9getMatrixPiPfS0_S0_mm_param_2,
	.param .u64 .ptr .align 1 _Z9getMatrixPiPfS0_S0_mm_param_3,
	.param .u64 _Z9getMatrixPiPfS0_S0_mm_param_4,
	.param .u64 _Z9getMatrixPiPfS0_S0_mm_param_5
)
{
	.local .align 16 .b8 	__local_depot0[1232];
	.reg .b64 	%SP;
	.reg .b64 	%SPL;
	.reg .pred 	%p<77>;
	.reg .b32 	%r<334>;
	.reg .b32 	%f<242>;
	.reg .b64 	%rd<225>;
	.reg .b64 	%fd<31>;

	mov.u64 	%SPL, __local_depot0;
	ld.param.u64 	%rd58, [_Z9getMatrixPiPfS0_S0_mm_param_0];
	ld.param.u64 	%rd57, [_Z9getMatrixPiPfS0_S0_mm_param_4];
	ld.param.u64 	%rd59, [_Z9getMatrixPiPfS0_S0_mm_param_5];
	cvta.to.global.u64 	%rd1, %rd58;
	add.u64 	%rd2, %SPL, 0;
	add.u64 	%rd3, %SPL, 0;
	add.u64 	%rd4, %SPL, 0;
	add.u64 	%rd5, %SPL, 0;
	add.u64 	%rd6, %SPL, 0;
	add.u64 	%rd7, %SPL, 0;
	add.u64 	%rd8, %SPL, 0;
	add.u64 	%rd9, %SPL, 0;
	add.u64 	%rd222, %SPL, 32;
	add.u64 	%rd224, %SPL, 432;
	add.u64 	%rd223, %SPL, 832;
	mov.u32 	%r105, %ctaid.x;
	mov.u32 	%r106, %ntid.x;
	mov.u32 	%r107, %tid.x;
	mad.lo.s32 	%r1, %r105, %r106, %r107;
	mov.u32 	%r108, %ctaid.y;
	mov.u32 	%r109, %ntid.y;
	mov.u32 	%r110, %tid.y;
	mad.lo.s32 	%r111, %r108, %r109, %r110;
	cvt.u64.u32 	%rd13, %r111;
	add.s64 	%rd71, %rd59, -101;
	setp.lt.u64 	%p5, %rd71, %rd13;
	setp.lt.u32 	%p6, %r111, 100;
	or.pred  	%p7, %p5, %p6;
	@%p7 bra 	$L__BB0_58;
	cvt.s64.s32 	%rd72, %r1;
	add.s64 	%rd73, %rd57, -101;
	setp.lt.u64 	%p8, %rd73, %rd72;
	setp.lt.s32 	%p9, %r1, 100;
	or.pred  	%p10, %p9, %p8;
	@%p10 bra 	$L__BB0_58;
	cvt.u32.u64 	%r114, %rd13;
	mov.f32 	%f36, 0f7F7FFFFF;
	st.local.v4.f32 	[%rd222], {%f36, %f36, %f36, %f36};
	st.local.v4.f32 	[%rd223], {%f36, %f36, %f36, %f36};
	st.local.v4.f32 	[%rd224], {%f36, %f36, %f36, %f36};
	st.local.v4.f32 	[%rd222+16], {%f36, %f36, %f36, %f36};
	st.local.v4.f32 	[%rd223+16], {%f36, %f36, %f36, %f36};
	st.local.v4.f32 	[%rd224+16], {%f36, %f36, %f36, %f36};
	st.local.v4.f32 	[%rd222+32], {%f36, %f36, %f36, %f36};
	st.local.v4.f32 	[%rd223+32], {%f36, %f36, %f36, %f36};
	st.local.v4.f32 	[%rd224+32], {%f36, %f36, %f36, %f36};
	st.local.v4.f32 	[%rd222+48], {%f36, %f36, %f36, %f36};
	st.local.v4.f32 	[%rd223+48], {%f36, %f36, %f36, %f36};
	st.local.v4.f32 	[%rd224+48], {%f36, %f36, %f36, %f36};
	st.local.v4.f32 	[%rd222+64], {%f36, %f36, %f36, %f36};
	st.local.v4.f32 	[%rd223+64], {%f36, %f36, %f36, %f36};
	st.local.v4.f32 	[%rd224+64], {%f36, %f36, %f36, %f36};
	st.local.v4.f32 	[%rd222+80], {%f36, %f36, %f36, %f36};
	st.local.v4.f32 	[%rd223+80], {%f36, %f36, %f36, %f36};
	st.local.v4.f32 	[%rd224+80], {%f36, %f36, %f36, %f36};
	st.local.v4.f32 	[%rd222+96], {%f36, %f36, %f36, %f36};
	st.local.v4.f32 	[%rd223+96], {%f36, %f36, %f36, %f36};
	st.local.v4.f32 	[%rd224+96], {%f36, %f36, %f36, %f36};
	st.local.v4.f32 	[%rd222+112], {%f36, %f36, %f36, %f36};
	st.local.v4.f32 	[%rd223+112], {%f36, %f36, %f36, %f36};
	st.local.v4.f32 	[%rd224+112], {%f36, %f36, %f36, %f36};
	st.local.v4.f32 	[%rd222+128], {%f36, %f36, %f36, %f36};
	st.local.v4.f32 	[%rd223+128], {%f36, %f36, %f36, %f36};
	st.local.v4.f32 	[%rd224+128], {%f36, %f36, %f36, %f36};
	st.local.v4.f32 	[%rd222+144], {%f36, %f36, %f36, %f36};
	st.local.v4.f32 	[%rd223+144], {%f36, %f36, %f36, %f36};
	st.local.v4.f32 	[%rd224+144], {%f36, %f36, %f36, %f36};
	st.local.v4.f32 	[%rd222+160], {%f36, %f36, %f36, %f36};
	st.local.v4.f32 	[%rd223+160], {%f36, %f36, %f36, %f36};
	st.local.v4.f32 	[%rd224+160], {%f36, %f36, %f36, %f36};
	st.local.v4.f32 	[%rd222+176], {%f36, %f36, %f36, %f36};
	st.local.v4.f32 	[%rd223+176], {%f36, %f36, %f36, %f36};
	st.local.v4.f32 	[%rd224+176], {%f36, %f36, %f36, %f36};
	st.local.v4.f32 	[%rd222+192], {%f36, %f36, %f36, %f36};
	st.local.v4.f32 	[%rd223+192], {%f36, %f36, %f36, %f36};
	st.local.v4.f32 	[%rd224+192], {%f36, %f36, %f36, %f36};
	st.local.v4.f32 	[%rd222+208], {%f36, %f36, %f36, %f36};
	st.local.v4.f32 	[%rd223+208], {%f36, %f36, %f36, %f36};
	st.local.v4.f32 	[%rd224+208], {%f36, %f36, %f36, %f36};
	st.local.v4.f32 	[%rd222+224], {%f36, %f36, %f36, %f36};
	st.local.v4.f32 	[%rd223+224], {%f36, %f36, %f36, %f36};
	st.local.v4.f32 	[%rd224+224], {%f36, %f36, %f36, %f36};
	st.local.v4.f32 	[%rd222+240], {%f36, %f36, %f36, %f36};
	st.local.v4.f32 	[%rd223+240], {%f36, %f36, %f36, %f36};
	st.local.v4.f32 	[%rd224+240], {%f36, %f36, %f36, %f36};
	st.local.v4.f32 	[%rd222+256], {%f36, %f36, %f36, %f36};
	st.local.v4.f32 	[%rd223+256], {%f36, %f36, %f36, %f36};
	st.local.v4.f32 	[%rd224+256], {%f36, %f36, %f36, %f36};
	st.local.v4.f32 	[%rd222+272], {%f36, %f36, %f36, %f36};
	st.local.v4.f32 	[%rd223+272], {%f36, %f36, %f36, %f36};
	st.local.v4.f32 	[%rd224+272], {%f36, %f36, %f36, %f36};
	st.local.v4.f32 	[%rd222+288], {%f36, %f36, %f36, %f36};
	st.local.v4.f32 	[%rd223+288], {%f36, %f36, %f36, %f36};
	st.local.v4.f32 	[%rd224+288], {%f36, %f36, %f36, %f36};
	st.local.v4.f32 	[%rd222+304], {%f36, %f36, %f36, %f36};
	st.local.v4.f32 	[%rd223+304], {%f36, %f36, %f36, %f36};
	st.local.v4.f32 	[%rd224+304], {%f36, %f36, %f36, %f36};
	st.local.v4.f32 	[%rd222+320], {%f36, %f36, %f36, %f36};
	st.local.v4.f32 	[%rd223+320], {%f36, %f36, %f36, %f36};
	st.local.v4.f32 	[%rd224+320], {%f36, %f36, %f36, %f36};
	st.local.v4.f32 	[%rd222+336], {%f36, %f36, %f36, %f36};
	st.local.v4.f32 	[%rd223+336], {%f36, %f36, %f36, %f36};
	st.local.v4.f32 	[%rd224+336], {%f36, %f36, %f36, %f36};
	st.local.v4.f32 	[%rd222+352], {%f36, %f36, %f36, %f36};
	st.local.v4.f32 	[%rd223+352], {%f36, %f36, %f36, %f36};
	st.local.v4.f32 	[%rd224+352], {%f36, %f36, %f36, %f36};
	st.local.v4.f32 	[%rd222+368], {%f36, %f36, %f36, %f36};
	st.local.v4.f32 	[%rd223+368], {%f36, %f36, %f36, %f36};
	st.local.v4.f32 	[%rd224+368], {%f36, %f36, %f36, %f36};
	st.local.v4.f32 	[%rd222+384], {%f36, %f36, %f36, %f36};
	st.local.v4.f32 	[%rd223+384], {%f36, %f36, %f36, %f36};
	st.local.v4.f32 	[%rd224+384], {%f36, %f36, %f36, %f36};
	cvt.rn.f32.u32 	%f1, %r1;
	cvt.rn.f32.u32 	%f2, %r114;
	mul.lo.s64 	%rd14, %rd57, %rd13;
	cvt.u64.u32 	%rd74, %r1;
	add.s64 	%rd75, %rd14, %rd74;
	shl.b64 	%rd76, %rd75, 2;
	add.s64 	%rd77, %rd1, %rd76;
	ld.global.u32 	%r2, [%rd77];
	mov.b32 	%r299, 0;
$L__BB0_3:
	ld.param.u64 	%rd207, [_Z9getMatrixPiPfS0_S0_mm_param_1];
	cvta.to.global.u64 	%rd78, %rd207;
	mul.wide.u32 	%rd79, %r299, 4;
	add.s64 	%rd80, %rd78, %rd79;
	ld.global.f32 	%f3, [%rd80];
	mul.f32 	%f38, %f3, 0f3F22F983;
	cvt.rni.s32.f32 	%r116, %f38;
	cvt.rn.f32.s32 	%f39, %r116;
	fma.rn.f32 	%f40, %f39, 0fBFC90FDA, %f3;
	fma.rn.f32 	%f41, %f39, 0fB3A22168, %f40;
	fma.rn.f32 	%f42, %f39, 0fA7C234C5, %f41;
	abs.f32 	%f43, %f3;
	setp.ltu.f32 	%p11, %f43, 0f47CE4780;
	mov.b32 	%r117, %f3;
	shr.u32 	%r118, %r117, 23;
	and.b32  	%r119, %r118, 224;
	add.s32 	%r120, %r119, -128;
	shl.b32 	%r121, %r117, 8;
	or.b32  	%r4, %r121, -2147483648;
	shr.u32 	%r122, %r120, 5;
	and.b32  	%r5, %r118, 31;
	mul.wide.u32 	%rd81, %r122, 4;
	sub.s64 	%rd15, %rd9, %rd81;
	mov.f32 	%f232, 0f00000000;
	mul.rn.f32 	%f44, %f3, %f232;
	cvt.f64.f32 	%fd1, %f3;
	add.f64 	%fd2, %fd1, 0d40091EB851EB851F;
	cvt.rn.f32.f64 	%f45, %fd2;
	mul.f32 	%f46, %f45, 0f3F22F983;
	cvt.rni.s32.f32 	%r123, %f46;
	cvt.rn.f32.s32 	%f47, %r123;
	fma.rn.f32 	%f48, %f47, 0fBFC90FDA, %f45;
	fma.rn.f32 	%f49, %f47, 0fB3A22168, %f48;
	fma.rn.f32 	%f50, %f47, 0fA7C234C5, %f49;
	abs.f32 	%f51, %f45;
	setp.ltu.f32 	%p12, %f51, 0f47CE4780;
	setp.eq.f32 	%p13, %f51, 0f7F800000;
	mov.b32 	%r6, %f45;
	shr.u32 	%r124, %r6, 23;
	and.b32  	%r125, %r124, 224;
	add.s32 	%r126, %r125, -128;
	shl.b32 	%r127, %r6, 8;
	or.b32  	%r7, %r127, -2147483648;
	shr.u32 	%r128, %r126, 5;
	and.b32  	%r8, %r124, 31;
	mul.rn.f32 	%f52, %f45, %f232;
	mul.wide.u32 	%rd82, %r128, 4;
	sub.s64 	%rd16, %rd6, %rd82;
	add.f64 	%fd3, %fd1, 0d3FF91EB851EB851F;
	cvt.rn.f32.f64 	%f53, %fd3;
	mul.f32 	%f54, %f53, 0f3F22F983;
	cvt.rni.s32.f32 	%r129, %f54;
	cvt.rn.f32.s32 	%f55, %r129;
	fma.rn.f32 	%f56, %f55, 0fBFC90FDA, %f53;
	fma.rn.f32 	%f57, %f55, 0fB3A22168, %f56;
	fma.rn.f32 	%f58, %f55, 0fA7C234C5, %f57;
	abs.f32 	%f59, %f53;
	setp.ltu.f32 	%p14, %f59, 0f47CE4780;
	mov.b32 	%r9, %f53;
	shr.u32 	%r130, %r9, 23;
	and.b32  	%r131, %r130, 224;
	add.s32 	%r132, %r131, -128;
	shl.b32 	%r133, %r9, 8;
	or.b32  	%r10, %r133, -2147483648;
	shr.u32 	%r134, %r132, 5;
	and.b32  	%r11, %r130, 31;
	mul.wide.u32 	%rd83, %r134, 4;
	sub.s64 	%rd17, %rd5, %rd83;
	mul.rn.f32 	%f60, %f53, %f232;
	sub.s64 	%rd18, %rd4, %rd83;
	add.f64 	%fd4, %fd1, 0d4012D70A3D70A3D7;
	cvt.rn.f32.f64 	%f61, %fd4;
	mul.f32 	%f62, %f61, 0f3F22F983;
	cvt.rni.s32.f32 	%r135, %f62;
	cvt.rn.f32.s32 	%f63, %r135;
	fma.rn.f32 	%f64, %f63, 0fBFC90FDA, %f61;
	fma.rn.f32 	%f65, %f63, 0fB3A22168, %f64;
	fma.rn.f32 	%f66, %f63, 0fA7C234C5, %f65;
	abs.f32 	%f67, %f61;
	setp.ltu.f32 	%p15, %f67, 0f47CE4780;
	setp.eq.f32 	%p16, %f67, 0f7F800000;
	mov.b32 	%r12, %f61;
	shr.u32 	%r136, %r12, 23;
	and.b32  	%r137, %r136, 224;
	add.s32 	%r138, %r137, -128;
	shl.b32 	%r139, %r12, 8;
	or.b32  	%r13, %r139, -2147483648;
	shr.u32 	%r140, %r138, 5;
	and.b32  	%r14, %r136, 31;
	mul.wide.u32 	%rd84, %r140, 4;
	sub.s64 	%rd19, %rd3, %rd84;
	mul.rn.f32 	%f68, %f61, %f232;
	sub.s64 	%rd20, %rd2, %rd84;
	selp.b32 	%r15, %r116, 0, %p11;
	selp.f32 	%f4, %f42, %f44, %p11;
	or.pred  	%p1, %p12, %p13;
	selp.b32 	%r16, %r123, 0, %p12;
	selp.f32 	%f5, %f50, %f52, %p12;
	selp.b32 	%r17, %r129, 0, %p14;
	selp.f32 	%f6, %f58, %f60, %p14;
	or.pred  	%p2, %p15, %p16;
	selp.b32 	%r18, %r135, 0, %p15;
	selp.f32 	%f7, %f66, %f68, %p15;
	mov.b32 	%r300, 0;
	mov.f32 	%f233, %f232;
$L__BB0_4:
	abs.f32 	%f69, %f3;
	setp.ltu.f32 	%p17, %f69, 0f47CE4780;
	setp.eq.f32 	%p18, %f69, 0f7F800000;
	or.pred  	%p3, %p17, %p18;
	mov.u32 	%r304, %r15;
	mov.f32 	%f234, %f4;
	@%p3 bra 	$L__BB0_10;
	mov.b64 	%rd212, 0;
	mov.b32 	%r301, 0;
	mov.u64 	%rd210, __cudart_i2opi_f;
	mov.u64 	%rd211, %rd9;
$L__BB0_6:
	.pragma "nounroll";
	ld.global.nc.u32 	%r142, [%rd210];
	mad.wide.u32 	%rd87, %r142, %r4, %rd212;
	shr.u64 	%rd212, %rd87, 32;
	st.local.u32 	[%rd211], %rd87;
	add.s32 	%r301, %r301, 1;
	add.s64 	%rd211, %rd211, 4;
	add.s64 	%rd210, %rd210, 4;
	setp.ne.s32 	%p19, %r301, 6;
	@%p19 bra 	$L__BB0_6;
	setp.eq.s32 	%p20, %r5, 0;
	st.local.u32 	[%rd9+24], %rd212;
	ld.local.u32 	%r302, [%rd15+24];
	ld.local.u32 	%r303, [%rd15+20];
	@%p20 bra 	$L__BB0_9;
	shf.l.wrap.b32 	%r302, %r303, %r302, %r5;
	ld.local.u32 	%r143, [%rd15+16];
	shf.l.wrap.b32 	%r303, %r143, %r303, %r5;
$L__BB0_9:
	mov.b32 	%r144, %f3;
	setp.lt.s32 	%p21, %r144, 0;
	shr.u32 	%r145, %r302, 30;
	shf.l.wrap.b32 	%r146, %r303, %r302, 2;
	shl.b32 	%r147, %r303, 2;
	shr.u32 	%r148, %r146, 31;
	add.s32 	%r149, %r148, %r145;
	neg.s32 	%r150, %r149;
	selp.b32 	%r304, %r150, %r149, %p21;
	xor.b32  	%r151, %r146, %r144;
	shr.s32 	%r152, %r146, 31;
	xor.b32  	%r153, %r152, %r146;
	xor.b32  	%r154, %r152, %r147;
	cvt.u64.u32 	%rd88, %r153;
	shl.b64 	%rd89, %rd88, 32;
	cvt.u64.u32 	%rd90, %r154;
	or.b64  	%rd91, %rd89, %rd90;
	cvt.rn.f64.s64 	%fd5, %rd91;
	mul.f64 	%fd6, %fd5, 0d3BF921FB54442D19;
	cvt.rn.f32.f64 	%f70, %fd6;
	neg.f32 	%f71, %f70;
	setp.lt.s32 	%p22, %r151, 0;
	selp.f32 	%f234, %f71, %f70, %p22;
$L__BB0_10:
	add.s32 	%r155, %r304, 1;
	mul.rn.f32 	%f72, %f234, %f234;
	and.b32  	%r156, %r304, 1;
	setp.eq.b32 	%p23, %r156, 1;
	selp.f32 	%f73, %f234, 0f3F800000, %p23;
	fma.rn.f32 	%f74, %f72, %f73, 0f00000000;
	fma.rn.f32 	%f75, %f72, 0f37CBAC00, 0fBAB607ED;
	selp.f32 	%f76, 0fB94D4153, %f75, %p23;
	selp.f32 	%f77, 0f3C0885E4, 0f3D2AAABB, %p23;
	fma.rn.f32 	%f78, %f76, %f72, %f77;
	selp.f32 	%f79, 0fBE2AAAA8, 0fBEFFFFFF, %p23;
	fma.rn.f32 	%f80, %f78, %f72, %f79;
	fma.rn.f32 	%f81, %f80, %f74, %f73;
	and.b32  	%r157, %r155, 2;
	setp.eq.s32 	%p24, %r157, 0;
	mov.f32 	%f82, 0f00000000;
	sub.f32 	%f83, %f82, %f81;
	selp.f32 	%f84, %f81, %f83, %p24;
	add.s32 	%r30, %r300, 1;
	cvt.rn.f32.u32 	%f12, %r30;
	fma.rn.f32 	%f13, %f84, %f12, %f1;
	mov.u32 	%r308, %r15;
	mov.f32 	%f235, %f4;
	@%p3 bra 	$L__BB0_16;
	mov.b64 	%rd213, 0;
	mov.b32 	%r305, 0;
$L__BB0_12:
	.pragma "nounroll";
	mul.wide.u32 	%rd93, %r305, 4;
	mov.u64 	%rd94, __cudart_i2opi_f;
	add.s64 	%rd95, %rd94, %rd93;
	ld.global.nc.u32 	%r159, [%rd95];
	mad.wide.u32 	%rd96, %r159, %r4, %rd213;
	shr.u64 	%rd213, %rd96, 32;
	add.s64 	%rd97, %rd8, %rd93;
	st.local.u32 	[%rd97], %rd96;
	add.s32 	%r305, %r305, 1;
	setp.ne.s32 	%p25, %r305, 6;
	@%p25 bra 	$L__BB0_12;
	setp.eq.s32 	%p26, %r5, 0;
	st.local.u32 	[%rd8+24], %rd213;
	mov.b32 	%r160, %f3;
	shr.u32 	%r161, %r160, 23;
	and.b32  	%r162, %r161, 224;
	add.s32 	%r163, %r162, -128;
	shr.u32 	%r164, %r163, 5;
	mul.wide.u32 	%rd98, %r164, 4;
	sub.s64 	%rd99, %rd8, %rd98;
	ld.local.u32 	%r306, [%rd99+24];
	ld.local.u32 	%r307, [%rd99+20];
	@%p26 bra 	$L__BB0_15;
	shf.l.wrap.b32 	%r306, %r307, %r306, %r5;
	mul.wide.u32 	%rd100, %r164, 4;
	sub.s64 	%rd101, %rd8, %rd100;
	ld.local.u32 	%r170, [%rd101+16];
	shf.l.wrap.b32 	%r307, %r170, %r307, %r5;
$L__BB0_15:
	mov.b32 	%r171, %f3;
	setp.lt.s32 	%p27, %r171, 0;
	shr.u32 	%r172, %r306, 30;
	shf.l.wrap.b32 	%r173, %r307, %r306, 2;
	shl.b32 	%r174, %r307, 2;
	shr.u32 	%r175, %r173, 31;
	add.s32 	%r176, %r175, %r172;
	neg.s32 	%r177, %r176;
	selp.b32 	%r308, %r177, %r176, %p27;
	xor.b32  	%r178, %r173, %r171;
	shr.s32 	%r179, %r173, 31;
	xor.b32  	%r180, %r179, %r173;
	xor.b32  	%r181, %r179, %r174;
	cvt.u64.u32 	%rd102, %r180;
	shl.b64 	%rd103, %rd102, 32;
	cvt.u64.u32 	%rd104, %r181;
	or.b64  	%rd105, %rd103, %rd104;
	cvt.rn.f64.s64 	%fd7, %rd105;
	mul.f64 	%fd8, %fd7, 0d3BF921FB54442D19;
	cvt.rn.f32.f64 	%f85, %fd8;
	neg.f32 	%f86, %f85;
	setp.lt.s32 	%p28, %r178, 0;
	selp.f32 	%f235, %f86, %f85, %p28;
$L__BB0_16:
	mul.rn.f32 	%f87, %f235, %f235;
	and.b32  	%r182, %r308, 1;
	setp.eq.b32 	%p29, %r182, 1;
	selp.f32 	%f88, 0f3F800000, %f235, %p29;
	fma.rn.f32 	%f89, %f87, %f88, 0f00000000;
	fma.rn.f32 	%f90, %f87, 0f37CBAC00, 0fBAB607ED;
	selp.f32 	%f91, %f90, 0fB94D4153, %p29;
	selp.f32 	%f92, 0f3D2AAABB, 0f3C0885E4, %p29;
	fma.rn.f32 	%f93, %f91, %f87, %f92;
	selp.f32 	%f94, 0fBEFFFFFF, 0fBE2AAAA8, %p29;
	fma.rn.f32 	%f95, %f93, %f87, %f94;
	fma.rn.f32 	%f96, %f95, %f89, %f88;
	and.b32  	%r183, %r308, 2;
	setp.eq.s32 	%p30, %r183, 0;
	mov.f32 	%f97, 0f00000000;
	sub.f32 	%f98, %f97, %f96;
	selp.f32 	%f99, %f96, %f98, %p30;
	fma.rn.f32 	%f100, %f99, %f12, %f2;
	cvt.rni.s64.f32 	%rd106, %f100;
	cvt.s64.s32 	%rd107, %rd106;
	cvt.rni.s64.f32 	%rd108, %f13;
	cvt.s64.s32 	%rd109, %rd108;
	mad.lo.s64 	%rd110, %rd107, %rd57, %rd109;
	shl.b64 	%rd111, %rd110, 2;
	add.s64 	%rd112, %rd1, %rd111;
	ld.global.u32 	%r184, [%rd112];
	sub.s32 	%r185, %r2, %r184;
	cvt.rn.f32.s32 	%f16, %r185;
	mov.u32 	%r312, %r16;
	mov.f32 	%f236, %f5;
	@%p1 bra 	$L__BB0_22;
	mov.b64 	%rd214, 0;
	mov.b32 	%r309, 0;
$L__BB0_18:
	.pragma "nounroll";
	mul.wide.u32 	%rd114, %r309, 4;
	mov.u64 	%rd115, __cudart_i2opi_f;
	add.s64 	%rd116, %rd115, %rd114;
	ld.global.nc.u32 	%r187, [%rd116];
	mad.wide.u32 	%rd117, %r187, %r7, %rd214;
	shr.u64 	%rd214, %rd117, 32;
	add.s64 	%rd118, %rd7, %rd114;
	st.local.u32 	[%rd118], %rd117;
	add.s32 	%r309, %r309, 1;
	setp.ne.s32 	%p31, %r309, 6;
	@%p31 bra 	$L__BB0_18;
	setp.eq.s32 	%p32, %r8, 0;
	st.local.u32 	[%rd7+24], %rd214;
	shr.u32 	%r188, %r6, 23;
	and.b32  	%r189, %r188, 224;
	add.s32 	%r190, %r189, -128;
	shr.u32 	%r191, %r190, 5;
	mul.wide.u32 	%rd119, %r191, 4;
	sub.s64 	%rd120, %rd7, %rd119;
	ld.local.u32 	%r310, [%rd120+24];
	ld.local.u32 	%r311, [%rd120+20];
	@%p32 bra 	$L__BB0_21;
	shf.l.wrap.b32 	%r310, %r311, %r310, %r8;
	mul.wide.u32 	%rd121, %r191, 4;
	sub.s64 	%rd122, %rd7, %rd121;
	ld.local.u32 	%r196, [%rd122+16];
	shf.l.wrap.b32 	%r311, %r196, %r311, %r8;
$L__BB0_21:
	setp.lt.s32 	%p33, %r6, 0;
	shr.u32 	%r197, %r310, 30;
	shf.l.wrap.b32 	%r198, %r311, %r310, 2;
	shl.b32 	%r199, %r311, 2;
	shr.u32 	%r200, %r198, 31;
	add.s32 	%r201, %r200, %r197;
	neg.s32 	%r202, %r201;
	selp.b32 	%r312, %r202, %r201, %p33;
	xor.b32  	%r203, %r198, %r6;
	shr.s32 	%r204, %r198, 31;
	xor.b32  	%r205, %r204, %r198;
	xor.b32  	%r206, %r204, %r199;
	cvt.u64.u32 	%rd123, %r205;
	shl.b64 	%rd124, %rd123, 32;
	cvt.u64.u32 	%rd125, %r206;
	or.b64  	%rd126, %rd124, %rd125;
	cvt.rn.f64.s64 	%fd9, %rd126;
	mul.f64 	%fd10, %fd9, 0d3BF921FB54442D19;
	cvt.rn.f32.f64 	%f101, %fd10;
	neg.f32 	%f102, %f101;
	setp.lt.s32 	%p34, %r203, 0;
	selp.f32 	%f236, %f102, %f101, %p34;
$L__BB0_22:
	add.s32 	%r207, %r312, 1;
	mul.rn.f32 	%f103, %f236, %f236;
	and.b32  	%r208, %r312, 1;
	setp.eq.b32 	%p35, %r208, 1;
	selp.f32 	%f104, %f236, 0f3F800000, %p35;
	fma.rn.f32 	%f105, %f103, %f104, 0f00000000;
	fma.rn.f32 	%f106, %f103, 0f37CBAC00, 0fBAB607ED;
	selp.f32 	%f107, 0fB94D4153, %f106, %p35;
	selp.f32 	%f108, 0f3C0885E4, 0f3D2AAABB, %p35;
	fma.rn.f32 	%f109, %f107, %f103, %f108;
	selp.f32 	%f110, 0fBE2AAAA8, 0fBEFFFFFF, %p35;
	fma.rn.f32 	%f111, %f109, %f103, %f110;
	fma.rn.f32 	%f112, %f111, %f105, %f104;
	and.b32  	%r209, %r207, 2;
	setp.eq.s32 	%p36, %r209, 0;
	mov.f32 	%f113, 0f00000000;
	sub.f32 	%f114, %f113, %f112;
	selp.f32 	%f115, %f112, %f114, %p36;
	fma.rn.f32 	%f19, %f115, %f12, %f1;
	mov.u32 	%r316, %r16;
	mov.f32 	%f237, %f5;
	@%p1 bra 	$L__BB0_28;
	mov.b64 	%rd215, 0;
	mov.b32 	%r313, 0;
$L__BB0_24:
	.pragma "nounroll";
	mul.wide.u32 	%rd128, %r313, 4;
	mov.u64 	%rd129, __cudart_i2opi_f;
	add.s64 	%rd130, %rd129, %rd128;
	ld.global.nc.u32 	%r211, [%rd130];
	mad.wide.u32 	%rd131, %r211, %r7, %rd215;
	shr.u64 	%rd215, %rd131, 32;
	add.s64 	%rd132, %rd6, %rd128;
	st.local.u32 	[%rd132], %rd131;
	add.s32 	%r313, %r313, 1;
	setp.ne.s32 	%p37, %r313, 6;
	@%p37 bra 	$L__BB0_24;
	setp.eq.s32 	%p38, %r8, 0;
	st.local.u32 	[%rd6+24], %rd215;
	ld.local.u32 	%r314, [%rd16+24];
	ld.local.u32 	%r315, [%rd16+20];
	@%p38 bra 	$L__BB0_27;
	shf.l.wrap.b32 	%r314, %r315, %r314, %r8;
	ld.local.u32 	%r212, [%rd16+16];
	shf.l.wrap.b32 	%r315, %r212, %r315, %r8;
$L__BB0_27:
	setp.lt.s32 	%p39, %r6, 0;
	shr.u32 	%r213, %r314, 30;
	shf.l.wrap.b32 	%r214, %r315, %r314, 2;
	shl.b32 	%r215, %r315, 2;
	shr.u32 	%r216, %r214, 31;
	add.s32 	%r217, %r216, %r213;
	neg.s32 	%r218, %r217;
	selp.b32 	%r316, %r218, %r217, %p39;
	xor.b32  	%r219, %r214, %r6;
	shr.s32 	%r220, %r214, 31;
	xor.b32  	%r221, %r220, %r214;
	xor.b32  	%r222, %r220, %r215;
	cvt.u64.u32 	%rd133, %r221;
	shl.b64 	%rd134, %rd133, 32;
	cvt.u64.u32 	%rd135, %r222;
	or.b64  	%rd136, %rd134, %rd135;
	cvt.rn.f64.s64 	%fd11, %rd136;
	mul.f64 	%fd12, %fd11, 0d3BF921FB54442D19;
	cvt.rn.f32.f64 	%f116, %fd12;
	neg.f32 	%f117, %f116;
	setp.lt.s32 	%p40, %r219, 0;
	selp.f32 	%f237, %f117, %f116, %p40;
$L__BB0_28:
	mul.rn.f32 	%f118, %f237, %f237;
	and.b32  	%r223, %r316, 1;
	setp.eq.b32 	%p41, %r223, 1;
	selp.f32 	%f119, 0f3F800000, %f237, %p41;
	fma.rn.f32 	%f120, %f118, %f119, 0f00000000;
	fma.rn.f32 	%f121, %f118, 0f37CBAC00, 0fBAB607ED;
	selp.f32 	%f122, %f121, 0fB94D4153, %p41;
	selp.f32 	%f123, 0f3D2AAABB, 0f3C0885E4, %p41;
	fma.rn.f32 	%f124, %f122, %f118, %f123;
	selp.f32 	%f125, 0fBEFFFFFF, 0fBE2AAAA8, %p41;
	fma.rn.f32 	%f126, %f124, %f118, %f125;
	fma.rn.f32 	%f127, %f126, %f120, %f119;
	and.b32  	%r224, %r316, 2;
	setp.eq.s32 	%p42, %r224, 0;
	mov.f32 	%f128, 0f00000000;
	sub.f32 	%f129, %f128, %f127;
	selp.f32 	%f130, %f127, %f129, %p42;
	fma.rn.f32 	%f131, %f130, %f12, %f2;
	cvt.rni.s64.f32 	%rd137, %f131;
	cvt.s64.s32 	%rd138, %rd137;
	cvt.rni.s64.f32 	%rd139, %f19;
	cvt.s64.s32 	%rd140, %rd139;
	mad.lo.s64 	%rd141, %rd138, %rd57, %rd140;
	shl.b64 	%rd142, %rd141, 2;
	add.s64 	%rd143, %rd1, %rd142;
	ld.global.u32 	%r225, [%rd143];
	sub.s32 	%r226, %r2, %r225;
	mul.lo.s32 	%r227, %r226, %r226;
	fma.rn.f32 	%f132, %f16, %f16, %f233;
	cvt.rn.f32.u32 	%f133, %r227;
	add.f32 	%f233, %f132, %f133;
	abs.f32 	%f135, %f53;
	setp.ltu.f32 	%p43, %f135, 0f47CE4780;
	setp.eq.f32 	%p44, %f135, 0f7F800000;
	or.pred  	%p4, %p43, %p44;
	mov.u32 	%r320, %r17;
	mov.f32 	%f238, %f6;
	@%p4 bra 	$L__BB0_34;
	mov.b64 	%rd216, 0;
	mov.b32 	%r317, 0;
$L__BB0_30:
	.pragma "nounroll";
	mul.wide.u32 	%rd145, %r317, 4;
	mov.u64 	%rd146, __cudart_i2opi_f;
	add.s64 	%rd147, %rd146, %rd145;
	ld.global.nc.u32 	%r229, [%rd147];
	mad.wide.u32 	%rd148, %r229, %r10, %rd216;
	shr.u64 	%rd216, %rd148, 32;
	add.s64 	%rd149, %rd5, %rd145;
	st.local.u32 	[%rd149], %rd148;
	add.s32 	%r317, %r317, 1;
	setp.ne.s32 	%p45, %r317, 6;
	@%p45 bra 	$L__BB0_30;
	setp.eq.s32 	%p46, %r11, 0;
	st.local.u32 	[%rd5+24], %rd216;
	ld.local.u32 	%r318, [%rd17+24];
	ld.local.u32 	%r319, [%rd17+20];
	@%p46 bra 	$L__BB0_33;
	shf.l.wrap.b32 	%r318, %r319, %r318, %r11;
	ld.local.u32 	%r230, [%rd17+16];
	shf.l.wrap.b32 	%r319, %r230, %r319, %r11;
$L__BB0_33:
	setp.lt.s32 	%p47, %r9, 0;
	shr.u32 	%r231, %r318, 30;
	shf.l.wrap.b32 	%r232, %r319, %r318, 2;
	shl.b32 	%r233, %r319, 2;
	shr.u32 	%r234, %r232, 31;
	add.s32 	%r235, %r234, %r231;
	neg.s32 	%r236, %r235;
	selp.b32 	%r320, %r236, %r235, %p47;
	xor.b32  	%r237, %r232, %r9;
	shr.s32 	%r238, %r232, 31;
	xor.b32  	%r239, %r238, %r232;
	xor.b32  	%r240, %r238, %r233;
	cvt.u64.u32 	%rd150, %r239;
	shl.b64 	%rd151, %rd150, 32;
	cvt.u64.u32 	%rd152, %r240;
	or.b64  	%rd153, %rd151, %rd152;
	cvt.rn.f64.s64 	%fd15, %rd153;
	mul.f64 	%fd16, %fd15, 0d3BF921FB54442D19;
	cvt.rn.f32.f64 	%f136, %fd16;
	neg.f32 	%f137, %f136;
	setp.lt.s32 	%p48, %r237, 0;
	selp.f32 	%f238, %f137, %f136, %p48;
$L__BB0_34:
	add.s32 	%r241, %r320, 1;
	mul.rn.f32 	%f138, %f238, %f238;
	and.b32  	%r242, %r320, 1;
	setp.eq.b32 	%p49, %r242, 1;
	selp.f32 	%f139, %f238, 0f3F800000, %p49;
	fma.rn.f32 	%f140, %f138, %f139, 0f00000000;
	fma.rn.f32 	%f141, %f138, 0f37CBAC00, 0fBAB607ED;
	selp.f32 	%f142, 0fB94D4153, %f141, %p49;
	selp.f32 	%f143, 0f3C0885E4, 0f3D2AAABB, %p49;
	fma.rn.f32 	%f144, %f142, %f138, %f143;
	selp.f32 	%f145, 0fBE2AAAA8, 0fBEFFFFFF, %p49;
	fma.rn.f32 	%f146, %f144, %f138, %f145;
	fma.rn.f32 	%f147, %f146, %f140, %f139;
	and.b32  	%r243, %r241, 2;
	setp.eq.s32 	%p50, %r243, 0;
	mov.f32 	%f148, 0f00000000;
	sub.f32 	%f149, %f148, %f147;
	selp.f32 	%f150, %f147, %f149, %p50;
	fma.rn.f32 	%f25, %f150, %f12, %f1;
	mov.u32 	%r324, %r17;
	mov.f32 	%f239, %f6;
	@%p4 bra 	$L__BB0_40;
	mov.b64 	%rd217, 0;
	mov.b32 	%r321, 0;
$L__BB0_36:
	.pragma "nounroll";
	mul.wide.u32 	%rd155, %r321, 4;
	mov.u64 	%rd156, __cudart_i2opi_f;
	add.s64 	%rd157, %rd156, %rd155;
	ld.global.nc.u32 	%r245, [%rd157];
	mad.wide.u32 	%rd158, %r245, %r10, %rd217;
	shr.u64 	%rd217, %rd158, 32;
	add.s64 	%rd159, %rd4, %rd155;
	st.local.u32 	[%rd159], %rd158;
	add.s32 	%r321, %r321, 1;
	setp.ne.s32 	%p51, %r321, 6;
	@%p51 bra 	$L__BB0_36;
	setp.eq.s32 	%p52, %r11, 0;
	st.local.u32 	[%rd4+24], %rd217;
	ld.local.u32 	%r322, [%rd18+24];
	ld.local.u32 	%r323, [%rd18+20];
	@%p52 bra 	$L__BB0_39;
	shf.l.wrap.b32 	%r322, %r323, %r322, %r11;
	ld.local.u32 	%r246, [%rd18+16];
	shf.l.wrap.b32 	%r323, %r246, %r323, %r11;
$L__BB0_39:
	setp.lt.s32 	%p53, %r9, 0;
	shr.u32 	%r247, %r322, 30;
	shf.l.wrap.b32 	%r248, %r323, %r322, 2;
	shl.b32 	%r249, %r323, 2;
	shr.u32 	%r250, %r248, 31;
	add.s32 	%r251, %r250, %r247;
	neg.s32 	%r252, %r251;
	selp.b32 	%r324, %r252, %r251, %p53;
	xor.b32  	%r253, %r248, %r9;
	shr.s32 	%r254, %r248, 31;
	xor.b32  	%r255, %r254, %r248;
	xor.b32  	%r256, %r254, %r249;
	cvt.u64.u32 	%rd160, %r255;
	shl.b64 	%rd161, %rd160, 32;
	cvt.u64.u32 	%rd162, %r256;
	or.b64  	%rd163, %rd161, %rd162;
	cvt.rn.f64.s64 	%fd17, %rd163;
	mul.f64 	%fd18, %fd17, 0d3BF921FB54442D19;
	cvt.rn.f32.f64 	%f151, %fd18;
	neg.f32 	%f152, %f151;
	setp.lt.s32 	%p54, %r253, 0;
	selp.f32 	%f239, %f152, %f151, %p54;
$L__BB0_40:
	mul.rn.f32 	%f153, %f239, %f239;
	and.b32  	%r257, %r324, 1;
	setp.eq.b32 	%p55, %r257, 1;
	selp.f32 	%f154, 0f3F800000, %f239, %p55;
	fma.rn.f32 	%f155, %f153, %f154, 0f00000000;
	fma.rn.f32 	%f156, %f153, 0f37CBAC00, 0fBAB607ED;
	selp.f32 	%f157, %f156, 0fB94D4153, %p55;
	selp.f32 	%f158, 0f3D2AAABB, 0f3C0885E4, %p55;
	fma.rn.f32 	%f159, %f157, %f153, %f158;
	selp.f32 	%f160, 0fBEFFFFFF, 0fBE2AAAA8, %p55;
	fma.rn.f32 	%f161, %f159, %f153, %f160;
	fma.rn.f32 	%f162, %f161, %f155, %f154;
	and.b32  	%r258, %r324, 2;
	setp.eq.s32 	%p56, %r258, 0;
	mov.f32 	%f163, 0f00000000;
	sub.f32 	%f164, %f163, %f162;
	selp.f32 	%f165, %f162, %f164, %p56;
	fma.rn.f32 	%f166, %f165, %f12, %f2;
	cvt.rni.s64.f32 	%rd164, %f166;
	cvt.s64.s32 	%rd165, %rd164;
	cvt.rni.s64.f32 	%rd166, %f25;
	cvt.s64.s32 	%rd167, %rd166;
	mad.lo.s64 	%rd168, %rd165, %rd57, %rd167;
	shl.b64 	%rd169, %rd168, 2;
	add.s64 	%rd170, %rd1, %rd169;
	ld.global.u32 	%r259, [%rd170];
	sub.s32 	%r81, %r2, %r259;
	mov.u32 	%r328, %r18;
	mov.f32 	%f240, %f7;
	@%p2 bra 	$L__BB0_46;
	mov.b64 	%rd218, 0;
	mov.b32 	%r325, 0;
$L__BB0_42:
	.pragma "nounroll";
	mul.wide.u32 	%rd172, %r325, 4;
	mov.u64 	%rd173, __cudart_i2opi_f;
	add.s64 	%rd174, %rd173, %rd172;
	ld.global.nc.u32 	%r261, [%rd174];
	mad.wide.u32 	%rd175, %r261, %r13, %rd218;
	shr.u64 	%rd218, %rd175, 32;
	add.s64 	%rd176, %rd3, %rd172;
	st.local.u32 	[%rd176], %rd175;
	add.s32 	%r325, %r325, 1;
	setp.ne.s32 	%p57, %r325, 6;
	@%p57 bra 	$L__BB0_42;
	setp.eq.s32 	%p58, %r14, 0;
	st.local.u32 	[%rd3+24], %rd218;
	ld.local.u32 	%r326, [%rd19+24];
	ld.local.u32 	%r327, [%rd19+20];
	@%p58 bra 	$L__BB0_45;
	shf.l.wrap.b32 	%r326, %r327, %r326, %r14;
	ld.local.u32 	%r262, [%rd19+16];
	shf.l.wrap.b32 	%r327, %r262, %r327, %r14;
$L__BB0_45:
	setp.lt.s32 	%p59, %r12, 0;
	shr.u32 	%r263, %r326, 30;
	shf.l.wrap.b32 	%r264, %r327, %r326, 2;
	shl.b32 	%r265, %r327, 2;
	shr.u32 	%r266, %r264, 31;
	add.s32 	%r267, %r266, %r263;
	neg.s32 	%r268, %r267;
	selp.b32 	%r328, %r268, %r267, %p59;
	xor.b32  	%r269, %r264, %r12;
	shr.s32 	%r270, %r264, 31;
	xor.b32  	%r271, %r270, %r264;
	xor.b32  	%r272, %r270, %r265;
	cvt.u64.u32 	%rd177, %r271;
	shl.b64 	%rd178, %rd177, 32;
	cvt.u64.u32 	%rd179, %r272;
	or.b64  	%rd180, %rd178, %rd179;
	cvt.rn.f64.s64 	%fd19, %rd180;
	mul.f64 	%fd20, %fd19, 0d3BF921FB54442D19;
	cvt.rn.f32.f64 	%f167, %fd20;
	neg.f32 	%f168, %f167;
	setp.lt.s32 	%p60, %r269, 0;
	selp.f32 	%f240, %f168, %f167, %p60;
$L__BB0_46:
	add.s32 	%r273, %r328, 1;
	mul.rn.f32 	%f169, %f240, %f240;
	and.b32  	%r274, %r328, 1;
	setp.eq.b32 	%p61, %r274, 1;
	selp.f32 	%f170, %f240, 0f3F800000, %p61;
	fma.rn.f32 	%f171, %f169, %f170, 0f00000000;
	fma.rn.f32 	%f172, %f169, 0f37CBAC00, 0fBAB607ED;
	selp.f32 	%f173, 0fB94D4153, %f172, %p61;
	selp.f32 	%f174, 0f3C0885E4, 0f3D2AAABB, %p61;
	fma.rn.f32 	%f175, %f173, %f169, %f174;
	selp.f32 	%f176, 0fBE2AAAA8, 0fBEFFFFFF, %p61;
	fma.rn.f32 	%f177, %f175, %f169, %f176;
	fma.rn.f32 	%f178, %f177, %f171, %f170;
	and.b32  	%r275, %r273, 2;
	setp.eq.s32 	%p62, %r275, 0;
	mov.f32 	%f179, 0f00000000;
	sub.f32 	%f180, %f179, %f178;
	selp.f32 	%f181, %f178, %f180, %p62;
	fma.rn.f32 	%f30, %f181, %f12, %f1;
	mov.u32 	%r332, %r18;
	mov.f32 	%f241, %f7;
	@%p2 bra 	$L__BB0_52;
	mov.b64 	%rd219, 0;
	mov.b32 	%r329, 0;
$L__BB0_48:
	.pragma "nounroll";
	mul.wide.u32 	%rd182, %r329, 4;
	mov.u64 	%rd183, __cudart_i2opi_f;
	add.s64 	%rd184, %rd183, %rd182;
	ld.global.nc.u32 	%r277, [%rd184];
	mad.wide.u32 	%rd185, %r277, %r13, %rd219;
	shr.u64 	%rd219, %rd185, 32;
	add.s64 	%rd186, %rd2, %rd182;
	st.local.u32 	[%rd186], %rd185;
	add.s32 	%r329, %r329, 1;
	setp.ne.s32 	%p63, %r329, 6;
	@%p63 bra 	$L__BB0_48;
	setp.eq.s32 	%p64, %r14, 0;
	st.local.u32 	[%rd2+24], %rd219;
	ld.local.u32 	%r330, [%rd20+24];
	ld.local.u32 	%r331, [%rd20+20];
	@%p64 bra 	$L__BB0_51;
	shf.l.wrap.b32 	%r330, %r331, %r330, %r14;
	ld.local.u32 	%r278, [%rd20+16];
	shf.l.wrap.b32 	%r331, %r278, %r331, %r14;
$L__BB0_51:
	setp.lt.s32 	%p65, %r12, 0;
	shr.u32 	%r279, %r330, 30;
	shf.l.wrap.b32 	%r280, %r331, %r330, 2;
	shl.b32 	%r281, %r331, 2;
	shr.u32 	%r282, %r280, 31;
	add.s32 	%r283, %r282, %r279;
	neg.s32 	%r284, %r283;
	selp.b32 	%r332, %r284, %r283, %p65;
	xor.b32  	%r285, %r280, %r12;
	shr.s32 	%r286, %r280, 31;
	xor.b32  	%r287, %r286, %r280;
	xor.b32  	%r288, %r286, %r281;
	cvt.u64.u32 	%rd187, %r287;
	shl.b64 	%rd188, %rd187, 32;
	cvt.u64.u32 	%rd189, %r288;
	or.b64  	%rd190, %rd188, %rd189;
	cvt.rn.f64.s64 	%fd21, %rd190;
	mul.f64 	%fd22, %fd21, 0d3BF921FB54442D19;
	cvt.rn.f32.f64 	%f182, %fd22;
	neg.f32 	%f183, %f182;
	setp.lt.s32 	%p66, %r285, 0;
	selp.f32 	%f241, %f183, %f182, %p66;
$L__BB0_52:
	shl.b32 	%r289, %r30, 1;
	cvt.rn.f32.u32 	%f184, %r289;
	div.rn.f32 	%f185, %f233, %f184;
	mul.rn.f32 	%f186, %f241, %f241;
	and.b32  	%r290, %r332, 1;
	setp.eq.b32 	%p67, %r290, 1;
	selp.f32 	%f187, 0f3F800000, %f241, %p67;
	fma.rn.f32 	%f188, %f186, %f187, 0f00000000;
	fma.rn.f32 	%f189, %f186, 0f37CBAC00, 0fBAB607ED;
	selp.f32 	%f190, %f189, 0fB94D4153, %p67;
	selp.f32 	%f191, 0f3D2AAABB, 0f3C0885E4, %p67;
	fma.rn.f32 	%f192, %f190, %f186, %f191;
	selp.f32 	%f193, 0fBEFFFFFF, 0fBE2AAAA8, %p67;
	fma.rn.f32 	%f194, %f192, %f186, %f193;
	fma.rn.f32 	%f195, %f194, %f188, %f187;
	and.b32  	%r291, %r332, 2;
	setp.eq.s32 	%p68, %r291, 0;
	mov.f32 	%f196, 0f00000000;
	sub.f32 	%f197, %f196, %f195;
	selp.f32 	%f198, %f195, %f197, %p68;
	fma.rn.f32 	%f199, %f198, %f12, %f2;
	cvt.rni.s64.f32 	%rd191, %f199;
	cvt.s64.s32 	%rd192, %rd191;
	cvt.rni.s64.f32 	%rd193, %f30;
	cvt.s64.s32 	%rd194, %rd193;
	mad.lo.s64 	%rd195, %rd192, %rd57, %rd194;
	shl.b64 	%rd196, %rd195, 2;
	add.s64 	%rd197, %rd1, %rd196;
	ld.global.u32 	%r292, [%rd197];
	sub.s32 	%r293, %r2, %r292;
	mul.lo.s32 	%r294, %r293, %r293;
	mul.lo.s32 	%r295, %r81, %r81;
	cvt.rn.f32.u32 	%f200, %r295;
	add.f32 	%f201, %f232, %f200;
	cvt.rn.f32.u32 	%f202, %r294;
	add.f32 	%f232, %f201, %f202;
	add.s32 	%r296, %r30, %r300;
	cvt.rn.f32.u32 	%f203, %r296;
	div.rn.f32 	%f34, %f232, %f203;
	setp.eq.f32 	%p69, %f185, 0f00000000;
	setp.lt.f32 	%p70, %f34, 0f3F800000;
	setp.gt.f32 	%p71, %f34, 0f00000000;
	selp.f32 	%f204, %f34, 0f3F800000, %p71;
	selp.f32 	%f205, %f204, 0f3F800000, %p70;
	selp.f32 	%f35, %f205, %f185, %p69;
	mul.wide.u32 	%rd198, %r300, 4;
	add.s64 	%rd41, %rd222, %rd198;
	ld.local.f32 	%f206, [%rd41];
	setp.geu.f32 	%p72, %f35, %f206;
	@%p72 bra 	$L__BB0_54;
	st.local.f32 	[%rd41], %f35;
	add.s64 	%rd200, %rd224, %rd198;
	st.local.f32 	[%rd200], %f3;
	add.s64 	%rd201, %rd223, %rd198;
	setp.eq.f32 	%p73, %f34, 0f00000000;
	selp.f32 	%f207, 0f3F800000, %f34, %p73;
	st.local.f32 	[%rd201], %f207;
$L__BB0_54:
	setp.ne.s32 	%p74, %r30, 100;
	mov.u32 	%r300, %r30;
	@%p74 bra 	$L__BB0_4;
	add.s32 	%r299, %r299, 1;
	setp.ne.s32 	%p75, %r299, 36;
	@%p75 bra 	$L__BB0_3;
	ld.param.u64 	%rd209, [_Z9getMatrixPiPfS0_S0_mm_param_3];
	ld.param.u64 	%rd208, [_Z9getMatrixPiPfS0_S0_mm_param_2];
	mul.lo.s32 	%r298, %r1, 100;
	mul.wide.u32 	%rd202, %r298, 4;
	mad.lo.s64 	%rd203, %rd14, 400, %rd202;
	or.b64  	%rd204, %rd203, 8;
	cvta.to.global.u64 	%rd205, %rd208;
	add.s64 	%rd221, %rd205, %rd204;
	cvta.to.global.u64 	%rd206, %rd209;
	add.s64 	%rd220, %rd206, %rd204;
	mov.b32 	%r333, 0;
$L__BB0_57:
	ld.local.v4.f32 	{%f208, %f209, %f210, %f211}, [%rd223];
	ld.local.v4.f32 	{%f212, %f213, %f214, %f215}, [%rd222];
	div.rn.f32 	%f216, %f208, %f212;
	st.global.f32 	[%rd221+-8], %f216;
	ld.local.v4.f32 	{%f217, %f218, %f219, %f220}, [%rd224];
	mul.f32 	%f221, %f217, 0f43340000;
	cvt.f64.f32 	%fd23, %f221;
	div.rn.f64 	%fd24, %fd23, 0d40091EB851EB851F;
	cvt.rn.f32.f64 	%f222, %fd24;
	st.global.f32 	[%rd220+-8], %f222;
	div.rn.f32 	%f223, %f209, %f213;
	st.global.f32 	[%rd221+-4], %f223;
	mul.f32 	%f224, %f218, 0f43340000;
	cvt.f64.f32 	%fd25, %f224;
	div.rn.f64 	%fd26, %fd25, 0d40091EB851EB851F;
	cvt.rn.f32.f64 	%f225, %fd26;
	st.global.f32 	[%rd220+-4], %f225;
	div.rn.f32 	%f226, %f210, %f214;
	st.global.f32 	[%rd221], %f226;
	mul.f32 	%f227, %f219, 0f43340000;
	cvt.f64.f32 	%fd27, %f227;
	div.rn.f64 	%fd28, %fd27, 0d40091EB851EB851F;
	cvt.rn.f32.f64 	%f228, %fd28;
	st.global.f32 	[%rd220], %f228;
	div.rn.f32 	%f229, %f211, %f215;
	st.global.f32 	[%rd221+4], %f229;
	mul.f32 	%f230, %f220, 0f43340000;
	cvt.f64.f32 	%fd29, %f230;
	div.rn.f64 	%fd30, %fd29, 0d40091EB851EB851F;
	cvt.rn.f32.f64 	%f231, %fd30;
	st.global.f32 	[%rd220+4], %f231;
	add.s32 	%r333, %r333, 4;
	add.s64 	%rd224, %rd224, 16;
	add.s64 	%rd223, %rd223, 16;
	add.s64 	%rd222, %rd222, 16;
	add.s64 	%rd221, %rd221, 16;
	add.s64 	%rd220, %rd220, 16;
	setp.ne.s32 	%p76, %r333, 100;
	@%p76 bra 	$L__BB0_57;
$L__BB0_58:
	ret;

}


// ===== COMPILED SASS (sm_100) =====

	.target	sm_100

	.elftype	@"ET_EXEC"


//--------------------- .note.nv.tkinfo           --------------------------
	.section	.note.nv.tkinfo,"",@"SHT_NOTE"
	.sectionflags	@"SHF_NOTE_NV_TKINFO"
	.tkinfo
        /*0018*/ 	.word	0x00000002
        /*0030*/ 	.string	""
        /*0030*/ 	.string	"ptxas"
        /*0030*/ 	.string	"Cuda compilation tools, release 13.0, V13.0.88"
        /*0030*/ 	.string	"Build cuda_13.0.r13.0/compiler.36424714_0"
        /*0030*/ 	.string	"-arch sm_100 -m 64 "



//--------------------- .note.nv.cuinfo           --------------------------
	.section	.note.nv.cuinfo,"",@"SHT_NOTE"
	.sectionflags	@"SHF_NOTE_NV_CUINFO"
        /*0018*/ 	.short	0x0002
        /*001a*/ 	.short	0x0064
        /*001c*/ 	.short	0x0082
	.zero		2


//--------------------- .nv.info                  --------------------------
	.section	.nv.info,"",@"SHT_CUDA_INFO"
	.align	4


	//----- nvinfo : EIATTR_REGCOUNT
	.align		4
        /*0000*/ 	.byte	0x04, 0x2f
        /*0002*/ 	.short	(.L_2 - .L_1)
	.align		4
.L_1:
        /*0004*/ 	.word	index@(_Z9getMatrixPiPfS0_S0_mm)
        /*0008*/ 	.word	0x00000026


	//----- nvinfo : EIATTR_FRAME_SIZE
	.align		4
.L_2:
        /*000c*/ 	.byte	0x04, 0x11
        /*000e*/ 	.short	(.L_4 - .L_3)
	.align		4
.L_3:
        /*0010*/ 	.word	index@($__internal_1_$__cuda_sm3x_div_rn_noftz_f32_slowpath)
        /*0014*/ 	.word	0x000004d0


	//----- nvinfo : EIATTR_FRAME_SIZE
	.align		4
.L_4:
        /*0018*/ 	.byte	0x04, 0x11
        /*001a*/ 	.short	(.L_6 - .L_5)
	.align		4
.L_5:
        /*001c*/ 	.word	index@($__internal_0_$__cuda_sm20_div_rn_f64_full)
        /*0020*/ 	.word	0x000004d0


	//----- nvinfo : EIATTR_FRAME_SIZE
	.align		4
.L_6:
        /*0024*/ 	.byte	0x04, 0x11
        /*0026*/ 	.short	(.L_8 - .L_7)
	.align		4
.L_7:
        /*0028*/ 	.word	index@(_Z9getMatrixPiPfS0_S0_mm)
        /*002c*/ 	.word	0x000004d0


	//----- nvinfo : EIATTR_MIN_STACK_SIZE
	.align		4
.L_8:
        /*0030*/ 	.byte	0x04, 0x12
        /*0032*/ 	.short	(.L_10 - .L_9)
	.align		4
.L_9:
        /*0034*/ 	.word	index@(_Z9getMatrixPiPfS0_S0_mm)
        /*0038*/ 	.word	0x000004d0
.L_10:


//--------------------- .nv.compat                --------------------------
	.section	.nv.compat,"",@"SHT_CUDA_COMPAT_INFO"
	.align	4
        /*0000*/ 	.byte	0x02, 0x09, 0x00, 0x00, 0x02, 0x02, 0x01, 0x00, 0x02, 0x05, 0x05, 0x00, 0x03, 0x07, 0x01, 0x01
        /*0010*/ 	.byte	0x02, 0x03, 0x00, 0x00, 0x02, 0x06, 0x01, 0x00, 0x04, 0x0b, 0x08, 0x00, 0x01, 0x00, 0x00, 0x00
        /*0020*/ 	.byte	0x00, 0x00, 0x00, 0x00


//--------------------- .nv.info._Z9getMatrixPiPfS0_S0_mm --------------------------
	.section	.nv.info._Z9getMatrixPiPfS0_S0_mm,"",@"SHT_CUDA_INFO"
	.sectionflags	@""
	.align	4


	//----- nvinfo : EIATTR_CUDA_API_VERSION
	.align		4
        /*0000*/ 	.byte	0x04, 0x37
        /*0002*/ 	.short	(.L_12 - .L_11)
.L_11:
        /*0004*/ 	.word	0x00000082


	//----- nvinfo : EIATTR_KPARAM_INFO
	.align		4
.L_12:
        /*0008*/ 	.byte	0x04, 0x17
        /*000a*/ 	.short	(.L_14 - .L_13)
.L_13:
        /*000c*/ 	.word	0x00000000
        /*0010*/ 	.short	0x0005
        /*0012*/ 	.short	0x0028
        /*0014*/ 	.byte	0x00, 0xf0, 0x21, 0x00


	//----- nvinfo : EIATTR_KPARAM_INFO
	.align		4
.L_14:
        /*0018*/ 	.byte	0x04, 0x17
        /*001a*/ 	.short	(.L_16 - .L_15)
.L_15:
        /*001c*/ 	.word	0x00000000
        /*0020*/ 	.short	0x0004
        /*0022*/ 	.short	0x0020
        /*0024*/ 	.byte	0x00, 0xf0, 0x21, 0x00


	//----- nvinfo : EIATTR_KPARAM_INFO
	.align		4
.L_16:
        /*0028*/ 	.byte	0x04, 0x17
        /*002a*/ 	.short	(.L_18 - .L_17)
.L_17:
        /*002c*/ 	.word	0x00000000
        /*0030*/ 	.short	0x0003
        /*0032*/ 	.short	0x0018
        /*0034*/ 	.byte	0x00, 0xf5, 0x21, 0x00


	//----- nvinfo : EIATTR_KPARAM_INFO
	.align		4
.L_18:
        /*0038*/ 	.byte	0x04, 0x17
        /*003a*/ 	.short	(.L_20 - .L_19)
.L_19:
        /*003c*/ 	.word	0x00000000
        /*0040*/ 	.short	0x0002
        /*0042*/ 	.short	0x0010
        /*0044*/ 	.byte	0x00, 0xf5, 0x21, 0x00


	//----- nvinfo : EIATTR_KPARAM_INFO
	.align		4
.L_20:
        /*0048*/ 	.byte	0x04, 0x17
        /*004a*/ 	.short	(.L_22 - .L_21)
.L_21:
        /*004c*/ 	.word	0x00000000
        /*0050*/ 	.short	0x0001
        /*0052*/ 	.short	0x0008
        /*0054*/ 	.byte	0x00, 0xf5, 0x21, 0x00


	//----- nvinfo : EIATTR_KPARAM_INFO
	.align		4
.L_22:
        /*0058*/ 	.byte	0x04, 0x17
        /*005a*/ 	.short	(.L_24 - .L_23)
.L_23:
        /*005c*/ 	.word	0x00000000
        /*0060*/ 	.short	0x0000
        /*0062*/ 	.short	0x0000
        /*0064*/ 	.byte	0x00, 0xf5, 0x21, 0x00


	//----- nvinfo : EIATTR_SPARSE_MMA_MASK
	.align		4
.L_24:
        /*0068*/ 	.byte	0x03, 0x50
        /*006a*/ 	.short	0x0000


	//----- nvinfo : EIATTR_MAXREG_COUNT
	.align		4
        /*006c*/ 	.byte	0x03, 0x1b
        /*006e*/ 	.short	0x00ff


	//----- nvinfo : EIATTR_MERCURY_ISA_VERSION
	.align		4
        /*0070*/ 	.byte	0x03, 0x5f
        /*0072*/ 	.short	0x0101


	//----- nvinfo : EIATTR_INT_WARP_WIDE_INSTR_OFFSETS
	.align		4
        /*0074*/ 	.byte	0x04, 0x31
        /*0076*/ 	.short	(.L_26 - .L_25)


	//   ....[0]....
.L_25:
        /*0078*/ 	.word	0x00003310


	//----- nvinfo : EIATTR_VRC_CTA_INIT_COUNT
	.align		4
.L_26:
        /*007c*/ 	.byte	0x02, 0x4a
	.zero		1
	.zero		1


	//----- nvinfo : EIATTR_EXIT_INSTR_OFFSETS
	.align		4
        /*0080*/ 	.byte	0x04, 0x1c
        /*0082*/ 	.short	(.L_28 - .L_27)


	//   ....[0]....
.L_27:
        /*0084*/ 	.word	0x00000160


	//   ....[1]....
        /*0088*/ 	.word	0x000001f0


	//   ....[2]....
        /*008c*/ 	.word	0x00003ff0


	//----- nvinfo : EIATTR_CRS_STACK_SIZE
	.align		4
.L_28:
        /*0090*/ 	.byte	0x04, 0x1e
        /*0092*/ 	.short	(.L_30 - .L_29)
.L_29:
        /*0094*/ 	.word	0x00000000


	//----- nvinfo : EIATTR_CBANK_PARAM_SIZE
	.align		4
.L_30:
        /*0098*/ 	.byte	0x03, 0x19
        /*009a*/ 	.short	0x0030


	//----- nvinfo : EIATTR_PARAM_CBANK
	.align		4
        /*009c*/ 	.byte	0x04, 0x0a
        /*009e*/ 	.short	(.L_32 - .L_31)
	.align		4
.L_31:
        /*00a0*/ 	.word	index@(.nv.constant0._Z9getMatrixPiPfS0_S0_mm)
        /*00a4*/ 	.short	0x0380
        /*00a6*/ 	.short	0x0030


	//----- nvinfo : EIATTR_SW_WAR
	.align		4
.L_32:
        /*00a8*/ 	.byte	0x04, 0x36
        /*00aa*/ 	.short	(.L_34 - .L_33)
.L_33:
        /*00ac*/ 	.word	0x00000008
.L_34:


//--------------------- .nv.callgraph             --------------------------
	.section	.nv.callgraph,"",@"SHT_CUDA_CALLGRAPH"
	.align	4
	.sectionentsize	8
	.align		4
        /*0000*/ 	.word	0x00000000
	.align		4
        /*0004*/ 	.word	0xffffffff
	.align		4
        /*0008*/ 	.word	0x00000000
	.align		4
        /*000c*/ 	.word	0xfffffffe
	.align		4
        /*0010*/ 	.word	0x00000000
	.align		4
        /*0014*/ 	.word	0xfffffffd
	.align		4
        /*0018*/ 	.word	0x00000000
	.align		4
        /*001c*/ 	.word	0xfffffffc


//--------------------- .nv.constant4             --------------------------
	.section	.nv.constant4,"a",@progbits
	.align	8
	.align		8
.nv.constant4:
        /*0000*/ 	.dword	__cudart_i2opi_f


//--------------------- .text._Z9getMatrixPiPfS0_S0_mm --------------------------
	.section	.text._Z9getMatrixPiPfS0_S0_mm,"ax",@progbits
	.align	128
        .global         _Z9getMatrixPiPfS0_S0_mm
        .type           _Z9getMatrixPiPfS0_S0_mm,@function
        .size           _Z9getMatrixPiPfS0_S0_mm,(.L_x_57 - _Z9getMatrixPiPfS0_S0_mm)
        .other          _Z9getMatrixPiPfS0_S0_mm,@"STO_CUDA_ENTRY STV_DEFAULT"
_Z9getMatrixPiPfS0_S0_mm:
.text._Z9getMatrixPiPfS0_S0_mm:
[----:B------:R-:W0:Y:S01]  /*0000*/  LDC R1, c[0x0][0x37c] ;  /* 0x0000df00ff017b82 */ /* 0x000e220000000800 */
[----:B------:R-:W1:Y:S07]  /*0010*/  S2R R2, SR_TID.Y ;  /* 0x0000000000027919 */ /* 0x000e6e0000002200 */
[----:B------:R-:W2:Y:S01]  /*0020*/  LDC R29, c[0x0][0x360] ;  /* 0x0000d800ff1d7b82 */ /* 0x000ea20000000800 */
[----:B------:R-:W3:Y:S01]  /*0030*/  LDCU.64 UR4, c[0x0][0x3a8] ;  /* 0x00007500ff0477ac */ /* 0x000ee20008000a00 */
[----:B0-----:R-:W-:Y:S01]  /*0040*/  VIADD R1, R1, 0xfffffb30 ;  /* 0xfffffb3001017836 */ /* 0x001fe20000000000 */
[----:B------:R-:W2:Y:S04]  /*0050*/  S2R R0, SR_TID.X ;  /* 0x0000000000007919 */ /* 0x000ea80000002100 */
[----:B------:R-:W-:Y:S01]  /*0060*/  R2UR UR24, R1 ;  /* 0x00000000011872ca */ /* 0x000fe200000e0000 */
[----:B------:R-:W1:Y:S08]  /*0070*/  S2UR UR7, SR_CTAID.Y ;  /* 0x00000000000779c3 */ /* 0x000e700000002600 */
[----:B------:R-:W1:Y:S01]  /*0080*/  LDC R3, c[0x0][0x364] ;  /* 0x0000d900ff037b82 */ /* 0x000e620000000800 */
[----:B---3--:R-:W-:-:S03]  /*0090*/  UIADD3 UR4, UP0, UPT, UR4, -0x65, URZ ;  /* 0xffffff9b04047890 */ /* 0x008fc6000ff1e0ff */
[----:B------:R-:W-:Y:S02]  /*00a0*/  UIADD3 UR23, UPT, UPT, UR24, 0x20, URZ ;  /* 0x0000002018177890 */ /* 0x000fe4000fffe0ff */
[----:B------:R-:W-:Y:S02]  /*00b0*/  UIADD3.X UR5, UPT, UPT, UR5, -0x1, URZ, UP0, !UPT ;  /* 0xffffffff05057890 */ /* 0x000fe400087fe4ff */
[----:B------:R-:W2:Y:S01]  /*00c0*/  S2UR UR6, SR_CTAID.X ;  /* 0x00000000000679c3 */ /* 0x000ea20000002500 */
[----:B------:R-:W-:Y:S02]  /*00d0*/  UIADD3 UR26, UPT, UPT, UR24, 0x1b0, URZ ;  /* 0x000001b0181a7890 */ /* 0x000fe4000fffe0ff */
[----:B------:R-:W-:Y:S01]  /*00e0*/  UIADD3 UR25, UPT, UPT, UR24, 0x340, URZ ;  /* 0x0000034018197890 */ /* 0x000fe2000fffe0ff */
[----:B-1----:R-:W-:Y:S01]  /*00f0*/  IMAD R3, R3, UR7, R2 ;  /* 0x0000000703037c24 */ /* 0x002fe2000f8e0202 */
[----:B------:R-:W-:Y:S01]  /*0100*/  R2UR UR7, R1 ;  /* 0x00000000010772ca */ /* 0x000fe200000e0000 */
[----:B------:R-:W-:-:S03]  /*0110*/  IMAD.U32 R2, RZ, RZ, UR5 ;  /* 0x00000005ff027e24 */ /* 0x000fc6000f8e00ff */
[C---:B------:R-:W-:Y:S02]  /*0120*/  ISETP.GE.U32.AND P0, PT, R3.reuse, 0x64, PT ;  /* 0x000000640300780c */ /* 0x040fe40003f06070 */
[----:B------:R-:W-:Y:S01]  /*0130*/  ISETP.GT.U32.AND P1, PT, R3, UR4, PT ;  /* 0x0000000403007c0c */ /* 0x000fe2000bf24070 */
[----:B--2---:R-:W-:-:S03]  /*0140*/  IMAD R29, R29, UR6, R0 ;  /* 0x000000061d1d7c24 */ /* 0x004fc6000f8e0200 */
[----:B------:R-:W-:-:S13]  /*0150*/  ISETP.LT.U32.OR.EX P0, PT, R2, RZ, !P0, P1 ;  /* 0x000000ff0200720c */ /* 0x000fda0004701510 */
[----:B------:R-:W-:Y:S05]  /*0160*/  @P0 EXIT ;  /* 0x000000000000094d */ /* 0x000fea0003800000 */
[----:B------:R-:W0:Y:S01]  /*0170*/  LDCU.64 UR8, c[0x0][0x3a0] ;  /* 0x00007400ff0877ac */ /* 0x000e220008000a00 */
[----:B------:R-:W-:Y:S01]  /*0180*/  SHF.R.S32.HI R0, RZ, 0x1f, R29 ;  /* 0x0000001fff007819 */ /* 0x000fe2000001141d */
[----:B0-----:R-:W-:-:S04]  /*0190*/  UIADD3 UR4, UP0, UPT, UR8, -0x65, URZ ;  /* 0xffffff9b08047890 */ /* 0x001fc8000ff1e0ff */
[----:B------:R-:W-:Y:S02]  /*01a0*/  UIADD3.X UR5, UPT, UPT, UR9, -0x1, URZ, UP0, !UPT ;  /* 0xffffffff09057890 */ /* 0x000fe400087fe4ff */
[----:B------:R-:W-:-:S04]  /*01b0*/  ISETP.LE.U32.AND P0, PT, R29, UR4, PT ;  /* 0x000000041d007c0c */ /* 0x000fc8000bf03070 */
[----:B------:R-:W-:-:S05]  /*01c0*/  IMAD.U32 R5, RZ, RZ, UR5 ;  /* 0x00000005ff057e24 */ /* 0x000fca000f8e00ff */
[----:B------:R-:W-:-:S04]  /*01d0*/  ISETP.GE.U32.AND.EX P0, PT, R5, R0, PT, P0 ;  /* 0x000000000500720c */ /* 0x000fc80003f06100 */
[----:B------:R-:W-:-:S13]  /*01e0*/  ISETP.LT.OR P0, PT, R29, 0x64, !P0 ;  /* 0x000000641d00780c */ /* 0x000fda0004701670 */
[----:B------:R-:W-:Y:S05]  /*01f0*/  @P0 EXIT ;  /* 0x000000000000094d */ /* 0x000fea0003800000 */
[----:B------:R-:W-:Y:S01]  /*0200*/  IMAD.MOV.U32 R8, RZ, RZ, 0x7f7fffff ;  /* 0x7f7fffffff087424 */ /* 0x000fe200078e00ff */
[----:B------:R-:W0:Y:S01]  /*0210*/  LDCU.64 UR4, c[0x0][0x380] ;  /* 0x00007000ff0477ac */ /* 0x000e220008000a00 */
[----:B------:R-:W-:Y:S02]  /*0220*/  IMAD.MOV.U32 R9, RZ, RZ, 0x7f7fffff ;  /* 0x7f7fffffff097424 */ /* 0x000fe400078e00ff */
[----:B------:R-:W-:Y:S01]  /*0230*/  IMAD.MOV.U32 R10, RZ, RZ, 0x7f7fffff ;  /* 0x7f7fffffff0a7424 */ /* 0x000fe200078e00ff */
[----:B------:R-:W1:Y:S01]  /*0240*/  LDCU.64 UR18, c[0x0][0x358] ;  /* 0x00006b00ff1277ac */ /* 0x000e620008000a00 */
[----:B------:R-:W-:Y:S02]  /*0250*/  IMAD.MOV.U32 R11, RZ, RZ, 0x7f7fffff ;  /* 0x7f7fffffff0b7424 */ /* 0x000fe400078e00ff */
[----:B------:R-:W-:-:S03]  /*0260*/  IMAD.WIDE.U32 R30, R3, UR8, RZ ;  /* 0x00000008031e7c25 */ /* 0x000fc6000f8e00ff */
[----:B------:R2:W-:Y:S01]  /*0270*/  STL.128 [UR23], R8 ;  /* 0x00000008ff007987 */ /* 0x0005e20008100c17 */
[----:B------:R-:W-:Y:S01]  /*0280*/  IMAD R5, R3, UR9, R31 ;  /* 0x0000000903057c24 */ /* 0x000fe2000f8e021f */
[----:B------:R-:W-:Y:S02]  /*0290*/  IADD3 R0, P0, PT, R29, R30, RZ ;  /* 0x0000001e1d007210 */ /* 0x000fe40007f1e0ff */
[----:B------:R2:W-:Y:S03]  /*02a0*/  STL.128 [UR25], R8 ;  /* 0x00000008ff007987 */ /* 0x0005e60008100c19 */
[----:B------:R-:W-:Y:S01]  /*02b0*/  IMAD.X R7, RZ, RZ, R5, P0 ;  /* 0x000000ffff077224 */ /* 0x000fe200000e0605 */
[----:B------:R2:W-:Y:S01]  /*02c0*/  STL.128 [UR26], R8 ;  /* 0x00000008ff007987 */ /* 0x0005e20008100c1a */
[----:B0-----:R-:W-:-:S03]  /*02d0*/  LEA R6, P0, R0, UR4, 0x2 ;  /* 0x0000000400067c11 */ /* 0x001fc6000f8010ff */
[----:B------:R2:W-:Y:S01]  /*02e0*/  STL.128 [UR23+0x10], R8 ;  /* 0x00001008ff007987 */ /* 0x0005e20008100c17 */
[----:B------:R-:W-:-:S03]  /*02f0*/  LEA.HI.X R7, R0, UR5, R7, 0x2, P0 ;  /* 0x0000000500077c11 */ /* 0x000fc600080f1407 */
[----:B------:R2:W-:Y:S04]  /*0300*/  STL.128 [UR25+0x10], R8 ;  /* 0x00001008ff007987 */ /* 0x0005e80008100c19 */
        /* <DEDUP_REMOVED lines=69> */
[----:B------:R2:W-:Y:S01]  /*0760*/  STL.128 [UR26+0x180], R8 ;  /* 0x00018008ff007987 */ /* 0x0005e20008100c1a */
[----:B------:R-:W-:-:S03]  /*0770*/  I2FP.F32.U32 R13, R29 ;  /* 0x0000001d000d7245 */ /* 0x000fc60000201000 */
[----:B-1----:R0:W5:Y:S01]  /*0780*/  LDG.E R6, desc[UR18][R6.64] ;  /* 0x0000001206067981 */ /* 0x002162000c1e1900 */
[----:B------:R-:W-:Y:S01]  /*0790*/  UMOV UR4, URZ ;  /* 0x000000ff00047c82 */ /* 0x000fe20008000000 */
[----:B0-2---:R-:W-:-:S07]  /*07a0*/  I2FP.F32.U32 R7, R3 ;  /* 0x0000000300077245 */ /* 0x005fce0000201000 */
.L_x_21:
[----:B0-----:R-:W0:Y:S02]  /*07b0*/  LDCU.64 UR8, c[0x0][0x388] ;  /* 0x00007100ff0877ac */ /* 0x001e240008000a00 */
[----:B0-----:R-:W-:-:S06]  /*07c0*/  UIMAD.WIDE.U32 UR8, UR4, 0x4, UR8 ;  /* 0x00000004040878a5 */ /* 0x001fcc000f8e0008 */
[----:B------:R-:W-:Y:S02]  /*07d0*/  IMAD.U32 R14, RZ, RZ, UR8 ;  /* 0x00000008ff0e7e24 */ /* 0x000fe4000f8e00ff */
[----:B------:R-:W-:-:S05]  /*07e0*/  IMAD.U32 R15, RZ, RZ, UR9 ;  /* 0x00000009ff0f7e24 */ /* 0x000fca000f8e00ff */
[----:B------:R-:W2:Y:S01]  /*07f0*/  LDG.E R14, desc[UR18][R14.64] ;  /* 0x000000120e0e7981 */ /* 0x000ea2000c1e1900 */
[----:B------:R-:W-:Y:S01]  /*0800*/  UMOV UR8, 0x51eb851f ;  /* 0x51eb851f00087882 */ /* 0x000fe20000000000 */
[----:B------:R-:W-:Y:S01]  /*0810*/  UMOV UR9, 0x40091eb8 ;  /* 0x40091eb800097882 */ /* 0x000fe20000000000 */
[----:B------:R-:W-:Y:S01]  /*0820*/  UIADD3 UR4, UPT, UPT, UR4, 0x1, URZ ;  /* 0x0000000104047890 */ /* 0x000fe2000fffe0ff */
[----:B------:R-:W-:-:S03]  /*0830*/  IMAD.MOV.U32 R19, RZ, RZ, RZ ;  /* 0x000000ffff137224 */ /* 0x000fc600078e00ff */
[----:B------:R-:W-:Y:S01]  /*0840*/  UISETP.NE.AND UP0, UPT, UR4, 0x24, UPT ;  /* 0x000000240400788c */ /* 0x000fe2000bf05270 */
[----:B--2---:R-:W-:-:S13]  /*0850*/  R2UR UR27, R14 ;  /* 0x000000000e1b72ca */ /* 0x004fda00000e0000 */
[----:B------:R-:W0:Y:S01]  /*0860*/  F2F.F64.F32 R2, UR27 ;  /* 0x0000001b00027d10 */ /* 0x000e220008201800 */
[----:B------:R-:W-:Y:S02]  /*0870*/  IMAD.U32 R20, RZ, RZ, UR27 ;  /* 0x0000001bff147e24 */ /* 0x000fe4000f8e00ff */
[----:B------:R-:W-:Y:S02]  /*0880*/  IMAD.U32 R0, RZ, RZ, UR27 ;  /* 0x0000001bff007e24 */ /* 0x000fe4000f8e00ff */
[----:B------:R-:W-:-:S03]  /*0890*/  FMUL R20, R20, 0.63661974668502807617 ;  /* 0x3f22f98314147820 */ /* 0x000fc60000400000 */
[----:B------:R-:W-:-:S03]  /*08a0*/  FSETP.GE.AND P0, PT, |R0|, 105615, PT ;  /* 0x47ce47800000780b */ /* 0x000fc60003f06200 */
[----:B------:R-:W1:Y:S01]  /*08b0*/  F2I.NTZ R20, R20 ;  /* 0x0000001400147305 */ /* 0x000e620000203100 */
[C---:B0-----:R-:W-:Y:S01]  /*08c0*/  DADD R8, R2.reuse, UR8 ;  /* 0x0000000802087e29 */ /* 0x041fe20008000000 */
[----:B------:R-:W-:Y:S02]  /*08d0*/  UMOV UR9, 0x3ff91eb8 ;  /* 0x3ff91eb800097882 */ /* 0x000fe40000000000 */
[C---:B------:R-:W-:Y:S01]  /*08e0*/  DADD R10, R2.reuse, UR8 ;  /* 0x00000008020a7e29 */ /* 0x040fe20008000000 */
[----:B------:R-:W-:Y:S01]  /*08f0*/  UMOV UR8, 0x3d70a3d7 ;  /* 0x3d70a3d700087882 */ /* 0x000fe20000000000 */
[----:B------:R-:W-:Y:S02]  /*0900*/  UMOV UR9, 0x4012d70a ;  /* 0x4012d70a00097882 */ /* 0x000fe40000000000 */
[----:B------:R-:W-:Y:S01]  /*0910*/  DADD R2, R2, UR8 ;  /* 0x0000000802027e29 */ /* 0x000fe20008000000 */
[----:B------:R-:W-:Y:S02]  /*0920*/  USHF.R.U32.HI UR9, URZ, 0x17, UR27 ;  /* 0x00000017ff097899 */ /* 0x000fe4000801161b */
[----:B------:R-:W0:Y:S01]  /*0930*/  F2F.F32.F64 R8, R8 ;  /* 0x0000000800087310 */ /* 0x000e220000301000 */
[----:B-1----:R-:W-:Y:S01]  /*0940*/  I2FP.F32.S32 R14, R20 ;  /* 0x00000014000e7245 */ /* 0x002fe20000201400 */
[----:B------:R-:W-:Y:S01]  /*0950*/  ULOP3.LUT UR5, UR9, 0xe0, URZ, 0xc0, !UPT ;  /* 0x000000e009057892 */ /* 0x000fe2000f8ec0ff */
[----:B------:R-:W-:Y:S01]  /*0960*/  SEL R20, R20, RZ, !P0 ;  /* 0x000000ff14147207 */ /* 0x000fe20004000000 */
[----:B------:R-:W-:-:S02]  /*0970*/  USHF.L.U32 UR8, UR27, 0x8, URZ ;  /* 0x000000081b087899 */ /* 0x000fc400080006ff */
[----:B------:R-:W-:Y:S02]  /*0980*/  UIADD3 UR5, UPT, UPT, UR5, -0x80, URZ ;  /* 0xffffff8005057890 */ /* 0x000fe4000fffe0ff */
[----:B------:R-:W1:Y:S01]  /*0990*/  F2F.F32.F64 R10, R10 ;  /* 0x0000000a000a7310 */ /* 0x000e620000301000 */
[----:B------:R-:W-:Y:S02]  /*09a0*/  ULOP3.LUT UR8, UR8, 0x80000000, URZ, 0xfc, !UPT ;  /* 0x8000000008087892 */ /* 0x000fe4000f8efcff */
[----:B------:R-:W-:Y:S02]  /*09b0*/  USHF.R.U32.HI UR5, URZ, 0x5, UR5 ;  /* 0x00000005ff057899 */ /* 0x000fe40008011605 */
[----:B------:R-:W-:Y:S01]  /*09c0*/  ULOP3.LUT UR9, UR9, 0x1f, URZ, 0xc0, !UPT ;  /* 0x0000001f09097892 */ /* 0x000fe2000f8ec0ff */
[----:B0-----:R-:W-:Y:S02]  /*09d0*/  R2UR UR28, R8 ;  /* 0x00000000081c72ca */ /* 0x001fe400000e0000 */
[----:B------:R0:W2:Y:S01]  /*09e0*/  F2F.F32.F64 R2, R2 ;  /* 0x0000000200027310 */ /* 0x0000a20000301000 */
[----:B------:R-:W-:Y:S01]  /*09f0*/  UIMAD UR10, UR5, -0x4, UR24 ;  /* 0xfffffffc050a78a4 */ /* 0x000fe2000f8e0218 */
[----:B------:R-:W-:Y:S01]  /*0a00*/  IMAD.MOV.U32 R8, RZ, RZ, 0x3fc90fda ;  /* 0x3fc90fdaff087424 */ /* 0x000fe200078e00ff */
[----:B-1----:R-:W-:Y:S01]  /*0a10*/  R2UR UR29, R10 ;  /* 0x000000000a1d72ca */ /* 0x002fe200000e0000 */
[----:B0-----:R-:W-:-:S07]  /*0a20*/  IMAD.MOV.U32 R3, RZ, RZ, 0x3fc90fda ;  /* 0x3fc90fdaff037424 */ /* 0x001fce00078e00ff */
[----:B------:R-:W-:Y:S01]  /*0a30*/  IMAD.U32 R21, RZ, RZ, UR28 ;  /* 0x0000001cff157e24 */ /* 0x000fe2000f8e00ff */
[----:B------:R-:W-:Y:S01]  /*0a40*/  USHF.R.U32.HI UR12, URZ, 0x17, UR28 ;  /* 0x00000017ff0c7899 */ /* 0x000fe2000801161c */
[----:B------:R-:W-:Y:S01]  /*0a50*/  FFMA R3, R14, -R3, UR27 ;  /* 0x0000001b0e037e23 */ /* 0x000fe20008000803 */
[----:B--2---:R-:W-:Y:S01]  /*0a60*/  R2UR UR30, R2 ;  /* 0x00000000021e72ca */ /* 0x004fe200000e0000 */
[----:B------:R-:W-:Y:S02]  /*0a70*/  IMAD.U32 R2, RZ, RZ, UR28 ;  /* 0x0000001cff027e24 */ /* 0x000fe4000f8e00ff */
[----:B------:R-:W-:Y:S01]  /*0a80*/  FMUL R21, R21, 0.63661974668502807617 ;  /* 0x3f22f98315157820 */ /* 0x000fe20000400000 */
[----:B------:R-:W-:Y:S02]  /*0a90*/  IMAD.U32 R4, RZ, RZ, UR28 ;  /* 0x0000001cff047e24 */ /* 0x000fe4000f8e00ff */
[----:B------:R-:W-:Y:S01]  /*0aa0*/  FFMA R3, R14, -7.5497894158615963534e-08, R3 ;  /* 0xb3a221680e037823 */ /* 0x000fe20000000003 */
[----:B------:R-:W-:Y:S01]  /*0ab0*/  IMAD.U32 R0, RZ, RZ, UR29 ;  /* 0x0000001dff007e24 */ /* 0x000fe2000f8e00ff */
[----:B------:R-:W-:Y:S01]  /*0ac0*/  FSETP.GE.AND P3, PT, |R2|, 105615, PT ;  /* 0x47ce47800200780b */ /* 0x000fe20003f66200 */
[----:B------:R-:W-:Y:S01]  /*0ad0*/  USHF.R.U32.HI UR14, URZ, 0x17, UR29 ;  /* 0x00000017ff0e7899 */ /* 0x000fe2000801161d */
[----:B------:R-:W0:Y:S01]  /*0ae0*/  F2I.NTZ R21, R21 ;  /* 0x0000001500157305 */ /* 0x000e220000203100 */
[----:B------:R-:W-:Y:S01]  /*0af0*/  FFMA R14, R14, -5.3903029534742383927e-15, R3 ;  /* 0xa7c234c50e0e7823 */ /* 0x000fe20000000003 */
[C---:B------:R-:W-:Y:S01]  /*0b00*/  FSETP.GE.AND P4, PT, |R0|.reuse, 105615, PT ;  /* 0x47ce47800000780b */ /* 0x040fe20003f86200 */
[----:B------:R-:W-:Y:S01]  /*0b10*/  FMUL R0, R0, 0.63661974668502807617 ;  /* 0x3f22f98300007820 */ /* 0x000fe20000400000 */
[----:B------:R-:W-:Y:S01]  /*0b20*/  FSETP.EQ.OR P1, PT, |R4|, +INF , !P3 ;  /* 0x7f8000000400780b */ /* 0x000fe20005f22600 */
[----:B------:R-:W-:Y:S01]  /*0b30*/  IMAD.MOV.U32 R4, RZ, RZ, 0x3fc90fda ;  /* 0x3fc90fdaff047424 */ /* 0x000fe200078e00ff */
[----:B------:R-:W-:Y:S01]  /*0b40*/  MOV R2, UR30 ;  /* 0x0000001e00027c02 */ /* 0x000fe20008000f00 */
[----:B------:R-:W-:Y:S01]  /*0b50*/  IMAD.U32 R3, RZ, RZ, UR30 ;  /* 0x0000001eff037e24 */ /* 0x000fe2000f8e00ff */
[----:B------:R1:W2:Y:S01]  /*0b60*/  F2I.NTZ R22, R0 ;  /* 0x0000000000167305 */ /* 0x0002a20000203100 */
[----:B------:R-:W-:Y:S01]  /*0b70*/  USHF.R.U32.HI UR16, URZ, 0x17, UR30 ;  /* 0x00000017ff107899 */ /* 0x000fe2000801161e */
[C---:B------:R-:W-:Y:S01]  /*0b80*/  FSETP.GE.AND P5, PT, |R2|.reuse, 105615, PT ;  /* 0x47ce47800200780b */ /* 0x040fe20003fa6200 */
[----:B------:R-:W-:Y:S01]  /*0b90*/  FMUL R2, R2, 0.63661974668502807617 ;  /* 0x3f22f98302027820 */ /* 0x000fe20000400000 */
[----:B------:R-:W-:Y:S01]  /*0ba0*/  ULOP3.LUT UR5, UR12, 0xe0, URZ, 0xc0, !UPT ;  /* 0x000000e00c057892 */ /* 0x000fe2000f8ec0ff */
[----:B------:R-:W-:Y:S01]  /*0bb0*/  @P0 FMUL R14, RZ, UR27 ;  /* 0x0000001bff0e0c20 */ /* 0x000fe20008400000 */
[----:B------:R-:W-:Y:S01]  /*0bc0*/  FSETP.EQ.OR P2, PT, |R3|, +INF , !P5 ;  /* 0x7f8000000300780b */ /* 0x000fe20006f42600 */
[----:B------:R-:W-:Y:S01]  /*0bd0*/  IMAD.MOV.U32 R3, RZ, RZ, 0x3fc90fda ;  /* 0x3fc90fdaff037424 */ /* 0x000fe200078e00ff */
[----:B------:R3:W4:Y:S01]  /*0be0*/  F2I.NTZ R23, R2 ;  /* 0x0000000200177305 */ /* 0x0007220000203100 */
[----:B0-----:R-:W-:Y:S01]  /*0bf0*/  I2FP.F32.S32 R15, R21 ;  /* 0x00000015000f7245 */ /* 0x001fe20000201400 */
[----:B------:R-:W-:Y:S01]  /*0c00*/  ULOP3.LUT UR6, UR14, 0xe0, URZ, 0xc0, !UPT ;  /* 0x000000e00e067892 */ /* 0x000fe2000f8ec0ff */
[----:B------:R-:W-:Y:S01]  /*0c10*/  SEL R21, R21, RZ, !P3 ;  /* 0x000000ff15157207 */ /* 0x000fe20005800000 */
[----:B------:R-:W-:-:S02]  /*0c20*/  ULOP3.LUT UR17, UR16, 0xe0, URZ, 0xc0, !UPT ;  /* 0x000000e010117892 */ /* 0x000fc4000f8ec0ff */
[C---:B-1----:R-:W-:Y:S01]  /*0c30*/  FFMA R0, R15.reuse, -R4, UR28 ;  /* 0x0000001c0f007e23 */ /* 0x042fe20008000804 */
[----:B--2---:R-:W-:Y:S01]  /*0c40*/  I2FP.F32.S32 R17, R22 ;  /* 0x0000001600117245 */ /* 0x004fe20000201400 */
[----:B------:R-:W-:Y:S01]  /*0c50*/  UIADD3 UR5, UPT, UPT, UR5, -0x80, URZ ;  /* 0xffffff8005057890 */ /* 0x000fe2000fffe0ff */
[----:B---3--:R-:W-:Y:S02]  /*0c60*/  IMAD.MOV.U32 R2, RZ, RZ, RZ ;  /* 0x000000ffff027224 */ /* 0x008fe400078e00ff */
[C---:B------:R-:W-:Y:S01]  /*0c70*/  FFMA R0, R15.reuse, -7.5497894158615963534e-08, R0 ;  /* 0xb3a221680f007823 */ /* 0x040fe20000000000 */
[----:B------:R-:W-:Y:S01]  /*0c80*/  UIADD3 UR6, UPT, UPT, UR6, -0x80, URZ ;  /* 0xffffff8006067890 */ /* 0x000fe2000fffe0ff */
[----:B------:R-:W-:Y:S01]  /*0c90*/  SEL R22, R22, RZ, !P4 ;  /* 0x000000ff16167207 */ /* 0x000fe20006000000 */
[----:B------:R-:W-:Y:S01]  /*0ca0*/  UIADD3 UR17, UPT, UPT, UR17, -0x80, URZ ;  /* 0xffffff8011117890 */ /* 0x000fe2000fffe0ff */
[----:B------:R-:W-:Y:S01]  /*0cb0*/  FFMA R15, R15, -5.3903029534742383927e-15, R0 ;  /* 0xa7c234c50f0f7823 */ /* 0x000fe20000000000 */
[----:B----4-:R-:W-:Y:S01]  /*0cc0*/  I2FP.F32.S32 R18, R23 ;  /* 0x0000001700127245 */ /* 0x010fe20000201400 */
[----:B------:R-:W-:Y:S01]  /*0cd0*/  FFMA R0, R17, -R8, UR29 ;  /* 0x0000001d11007e23 */ /* 0x000fe20008000808 */
[----:B------:R-:W-:Y:S01]  /*0ce0*/  USHF.R.U32.HI UR5, URZ, 0x5, UR5 ;  /* 0x00000005ff057899 */ /* 0x000fe20008011605 */
[----:B------:R-:W-:Y:S01]  /*0cf0*/  SEL R23, R23, RZ, !P5 ;  /* 0x000000ff17177207 */ /* 0x000fe20006800000 */
[----:B------:R-:W-:Y:S01]  /*0d00*/  USHF.L.U32 UR11, UR28, 0x8, URZ ;  /* 0x000000081c0b7899 */ /* 0x000fe200080006ff */
[C---:B------:R-:W-:Y:S01]  /*0d10*/  FFMA R3, R18.reuse, -R3, UR30 ;  /* 0x0000001e12037e23 */ /* 0x040fe20008000803 */
[C---:B------:R-:W-:Y:S01]  /*0d20*/  FFMA R0, R17.reuse, -7.5497894158615963534e-08, R0 ;  /* 0xb3a2216811007823 */ /* 0x040fe20000000000 */
[----:B------:R-:W-:Y:S01]  /*0d30*/  USHF.L.U32 UR13, UR29, 0x8, URZ ;  /* 0x000000081d0d7899 */ /* 0x000fe200080006ff */
[----:B------:R-:W-:Y:S01]  /*0d40*/  @P3 FMUL R15, RZ, UR28 ;  /* 0x0000001cff0f3c20 */ /* 0x000fe20008400000 */
[C---:B------:R-:W-:Y:S01]  /*0d50*/  FFMA R3, R18.reuse, -7.5497894158615963534e-08, R3 ;  /* 0xb3a2216812037823 */ /* 0x040fe20000000003 */
[----:B------:R-:W-:Y:S01]  /*0d60*/  USHF.L.U32 UR15, UR30, 0x8, URZ ;  /* 0x000000081e0f7899 */ /* 0x000fe200080006ff */
[----:B------:R-:W-:Y:S01]  /*0d70*/  FFMA R17, R17, -5.3903029534742383927e-15, R0 ;  /* 0xa7c234c511117823 */ /* 0x000fe20000000000 */
[----:B------:R-:W-:Y:S01]  /*0d80*/  USHF.R.U32.HI UR6, URZ, 0x5, UR6 ;  /* 0x00000005ff067899 */ /* 0x000fe20008011606 */
[----:B------:R-:W-:Y:S01]  /*0d90*/  FFMA R18, R18, -5.3903029534742383927e-15, R3 ;  /* 0xa7c234c512127823 */ /* 0x000fe20000000003 */
[----:B------:R-:W-:Y:S01]  /*0da0*/  USHF.R.U32.HI UR17, URZ, 0x5, UR17 ;  /* 0x00000005ff117899 */ /* 0x000fe20008011611 */
[----:B------:R-:W-:Y:S01]  /*0db0*/  @P4 FMUL R17, RZ, UR29 ;  /* 0x0000001dff114c20 */ /* 0x000fe20008400000 */
[----:B------:R-:W-:Y:S01]  /*0dc0*/  @P5 FMUL R18, RZ, UR30 ;  /* 0x0000001eff125c20 */ /* 0x000fe20008400000 */
[----:B------:R-:W-:-:S02]  /*0dd0*/  UIMAD UR20, UR5, -0x4, UR24 ;  /* 0xfffffffc051478a4 */ /* 0x000fc4000f8e0218 */
[----:B------:R-:W-:Y:S02]  /*0de0*/  ULOP3.LUT UR11, UR11, 0x80000000, URZ, 0xfc, !UPT ;  /* 0x800000000b0b7892 */ /* 0x000fe4000f8efcff */
[----:B------:R-:W-:Y:S02]  /*0df0*/  ULOP3.LUT UR12, UR12, 0x1f, URZ, 0xc0, !UPT ;  /* 0x0000001f0c0c7892 */ /* 0x000fe4000f8ec0ff */
[----:B------:R-:W-:Y:S02]  /*0e00*/  ULOP3.LUT UR13, UR13, 0x80000000, URZ, 0xfc, !UPT ;  /* 0x800000000d0d7892 */ /* 0x000fe4000f8efcff */
[----:B------:R-:W-:Y:S02]  /*0e10*/  ULOP3.LUT UR14, UR14, 0x1f, URZ, 0xc0, !UPT ;  /* 0x0000001f0e0e7892 */ /* 0x000fe4000f8ec0ff */
[----:B------:R-:W-:Y:S02]  /*0e20*/  ULOP3.LUT UR15, UR15, 0x80000000, URZ, 0xfc, !UPT ;  /* 0x800000000f0f7892 */ /* 0x000fe4000f8efcff */
[----:B------:R-:W-:-:S02]  /*0e30*/  ULOP3.LUT UR16, UR16, 0x1f, URZ, 0xc0, !UPT ;  /* 0x0000001f10107892 */ /* 0x000fc4000f8ec0ff */
[----:B------:R-:W-:Y:S02]  /*0e40*/  UIMAD UR21, UR6, -0x4, UR24 ;  /* 0xfffffffc061578a4 */ /* 0x000fe4000f8e0218 */
[----:B------:R-:W-:Y:S01]  /*0e50*/  UIMAD UR22, UR17, -0x4, UR24 ;  /* 0xfffffffc111678a4 */ /* 0x000fe2000f8e0218 */
[----:B------:R-:W-:-:S11]  /*0e60*/  UMOV UR5, URZ ;  /* 0x000000ff00057c82 */ /* 0x000fd60008000000 */
.L_x_20:
[----:B0-----:R-:W-:Y:S02]  /*0e70*/  IMAD.U32 R0, RZ, RZ, UR27 ;  /* 0x0000001bff007e24 */ /* 0x001fe4000f8e00ff */
[----:B------:R-:W-:Y:S02]  /*0e80*/  IMAD.U32 R3, RZ, RZ, UR27 ;  /* 0x0000001bff037e24 */ /* 0x000fe4000f8e00ff */
[----:B------:R-:W-:Y:S01]  /*0e90*/  IMAD.MOV.U32 R4, RZ, RZ, R20 ;  /* 0x000000ffff047224 */ /* 0x000fe200078e0014 */
[----:B------:R-:W-:Y:S01]  /*0ea0*/  FSETP.NEU.AND P0, PT, |R0|, +INF , PT ;  /* 0x7f8000000000780b */ /* 0x000fe20003f0d200 */
[----:B------:R-:W-:-:S03]  /*0eb0*/  IMAD.MOV.U32 R12, RZ, RZ, R14 ;  /* 0x000000ffff0c7224 */ /* 0x000fc600078e000e */
[----:B------:R-:W-:-:S13]  /*0ec0*/  FSETP.LTU.OR P0, PT, |R3|, 105615, !P0 ;  /* 0x47ce47800300780b */ /* 0x000fda0004709600 */
[----:B------:R-:W-:Y:S05]  /*0ed0*/  @P0 BRA `(.L_x_0) ;  /* 0x0000000000a80947 */ /* 0x000fea0003800000 */
[----:B------:R-:W-:Y:S02]  /*0ee0*/  HFMA2 R10, -RZ, RZ, 0, 0 ;  /* 0x00000000ff0a7431 */ /* 0x000fe400000001ff */
[----:B------:R-:W-:Y:S01]  /*0ef0*/  IMAD.MOV.U32 R3, RZ, RZ, RZ ;  /* 0x000000ffff037224 */ /* 0x000fe200078e00ff */
[----:B------:R-:W0:Y:S01]  /*0f00*/  LDCU.64 UR32, c[0x4][URZ] ;  /* 0x01000000ff2077ac */ /* 0x000e220008000a00 */
[----:B------:R-:W-:Y:S01]  /*0f10*/  UMOV UR6, URZ ;  /* 0x000000ff00067c82 */ /* 0x000fe20008000000 */
[----:B------:R-:W-:-:S05]  /*0f20*/  UMOV UR17, UR7 ;  /* 0x0000000700117c82 */ /* 0x000fca0008000000 */
.L_x_1:
[----:B0-----:R-:W-:Y:S02]  /*0f30*/  IMAD.U32 R24, RZ, RZ, UR32 ;  /* 0x00000020ff187e24 */ /* 0x001fe4000f8e00ff */
[----:B------:R-:W-:-:S05]  /*0f40*/  IMAD.U32 R25, RZ, RZ, UR33 ;  /* 0x00000021ff197e24 */ /* 0x000fca000f8e00ff */
[----:B------:R-:W2:Y:S01]  /*0f50*/  LDG.E.CONSTANT R8, desc[UR18][R24.64] ;  /* 0x0000001218087981 */ /* 0x000ea2000c1e9900 */
[----:B------:R-:W-:Y:S02]  /*0f60*/  UIADD3 UR32, UP1, UPT, UR32, 0x4, URZ ;  /* 0x0000000420207890 */ /* 0x000fe4000ff3e0ff */
[----:B------:R-:W-:Y:S02]  /*0f70*/  UIADD3 UR6, UPT, UPT, UR6, 0x1, URZ ;  /* 0x0000000106067890 */ /* 0x000fe4000fffe0ff */
[----:B------:R-:W-:Y:S02]  /*0f80*/  UIADD3.X UR33, UPT, UPT, URZ, UR33, URZ, UP1, !UPT ;  /* 0x00000021ff217290 */ /* 0x000fe40008ffe4ff */
[----:B------:R-:W-:Y:S01]  /*0f90*/  UISETP.NE.AND UP1, UPT, UR6, 0x6, UPT ;  /* 0x000000060600788c */ /* 0x000fe2000bf25270 */
[----:B--2---:R-:W-:-:S03]  /*0fa0*/  IMAD.WIDE.U32 R8, R8, UR8, RZ ;  /* 0x0000000808087c25 */ /* 0x004fc6000f8e00ff */
[----:B-1----:R-:W-:-:S05]  /*0fb0*/  IADD3 R0, P3, PT, R8, R10, RZ ;  /* 0x0000000a08007210 */ /* 0x002fca0007f7e0ff */
[----:B------:R-:W-:Y:S01]  /*0fc0*/  IMAD.X R10, R9, 0x1, R3, P3 ;  /* 0x00000001090a7824 */ /* 0x000fe200018e0603 */
[----:B------:R1:W-:Y:S01]  /*0fd0*/  STL [UR17], R0 ;  /* 0x00000000ff007987 */ /* 0x0003e20008100811 */
[----:B------:R-:W-:Y:S01]  /*0fe0*/  UIADD3 UR17, UPT, UPT, UR17, 0x4, URZ ;  /* 0x0000000411117890 */ /* 0x000fe2000fffe0ff */
[----:B------:R-:W-:Y:S11]  /*0ff0*/  BRA.U UP1, `(.L_x_1) ;  /* 0xfffffffd01cc7547 */ /* 0x000ff6000b83ffff */
[----:B------:R-:W-:Y:S01]  /*1000*/  ISETP.NE.AND P3, PT, RZ, UR9, PT ;  /* 0x00000009ff007c0c */ /* 0x000fe2000bf65270 */
[----:B------:R0:W-:Y:S04]  /*1010*/  STL [R1+0x18], R10 ;  /* 0x0000180a01007387 */ /* 0x0001e80000100800 */
[----:B-1----:R-:W2:Y:S04]  /*1020*/  LDL R0, [UR10+0x18] ;  /* 0x0000180aff007983 */ /* 0x002ea80008100800 */
[----:B------:R-:W2:Y:S04]  /*1030*/  LDL R3, [UR10+0x14] ;  /* 0x0000140aff037983 */ /* 0x000ea80008100800 */
[----:B------:R-:W3:Y:S01]  /*1040*/  @P3 LDL R4, [UR10+0x10] ;  /* 0x0000100aff043983 */ /* 0x000ee20008100800 */
[----:B------:R-:W-:Y:S01]  /*1050*/  UMOV UR32, 0x54442d19 ;  /* 0x54442d1900207882 */ /* 0x000fe20000000000 */
[----:B------:R-:W-:Y:S01]  /*1060*/  UMOV UR33, 0x3bf921fb ;  /* 0x3bf921fb00217882 */ /* 0x000fe20000000000 */
[----:B--2---:R-:W-:-:S02]  /*1070*/  @P3 SHF.L.W.U32.HI R0, R3, UR9, R0 ;  /* 0x0000000903003c19 */ /* 0x004fc40008010e00 */
[----:B---3--:R-:W-:Y:S02]  /*1080*/  @P3 SHF.L.W.U32.HI R3, R4, UR9, R3 ;  /* 0x0000000904033c19 */ /* 0x008fe40008010e03 */
[----:B------:R-:W-:Y:S02]  /*1090*/  ISETP.LE.AND P3, PT, RZ, UR27, PT ;  /* 0x0000001bff007c0c */ /* 0x000fe4000bf63270 */
[C---:B------:R-:W-:Y:S01]  /*10a0*/  SHF.L.W.U32.HI R4, R3.reuse, 0x2, R0 ;  /* 0x0000000203047819 */ /* 0x040fe20000010e00 */
[----:B------:R-:W-:-:S03]  /*10b0*/  IMAD.SHL.U32 R3, R3, 0x4, RZ ;  /* 0x0000000403037824 */ /* 0x000fc600078e00ff */
[----:B------:R-:W-:Y:S02]  /*10c0*/  SHF.R.S32.HI R9, RZ, 0x1f, R4 ;  /* 0x0000001fff097819 */ /* 0x000fe40000011404 */
[----:B------:R-:W-:Y:S02]  /*10d0*/  LOP3.LUT R12, R4, UR27, RZ, 0x3c, !PT ;  /* 0x0000001b040c7c12 */ /* 0x000fe4000f8e3cff */
[C---:B------:R-:W-:Y:S02]  /*10e0*/  LOP3.LUT R8, R9.reuse, R3, RZ, 0x3c, !PT ;  /* 0x0000000309087212 */ /* 0x040fe400078e3cff */
[----:B------:R-:W-:Y:S02]  /*10f0*/  LOP3.LUT R9, R9, R4, RZ, 0x3c, !PT ;  /* 0x0000000409097212 */ /* 0x000fe400078e3cff */
[----:B------:R-:W-:Y:S02]  /*1100*/  SHF.R.U32.HI R3, RZ, 0x1e, R0 ;  /* 0x0000001eff037819 */ /* 0x000fe40000011600 */
[----:B------:R-:W-:-:S02]  /*1110*/  ISETP.GE.AND P4, PT, R12, RZ, PT ;  /* 0x000000ff0c00720c */ /* 0x000fc40003f86270 */
[----:B------:R-:W0:Y:S01]  /*1120*/  I2F.F64.S64 R8, R8 ;  /* 0x0000000800087312 */ /* 0x000e220000301c00 */
[----:B------:R-:W-:-:S05]  /*1130*/  LEA.HI R4, R4, R3, RZ, 0x1 ;  /* 0x0000000304047211 */ /* 0x000fca00078f08ff */
[----:B------:R-:W-:Y:S01]  /*1140*/  @!P3 IMAD.MOV R4, RZ, RZ, -R4 ;  /* 0x000000ffff04b224 */ /* 0x000fe200078e0a04 */
[----:B0-----:R-:W-:-:S10]  /*1150*/  DMUL R10, R8, UR32 ;  /* 0x00000020080a7c28 */ /* 0x001fd40008000000 */
[----:B------:R-:W0:Y:S02]  /*1160*/  F2F.F32.F64 R10, R10 ;  /* 0x0000000a000a7310 */ /* 0x000e240000301000 */
[----:B0-----:R-:W-:-:S07]  /*1170*/  FSEL R12, -R10, R10, !P4 ;  /* 0x0000000a0a0c7208 */ /* 0x001fce0006000100 */
.L_x_0:
[----:B------:R-:W-:Y:S01]  /*1180*/  LOP3.LUT R3, R4, 0x1, RZ, 0xc0, !PT ;  /* 0x0000000104037812 */ /* 0x000fe200078ec0ff */
[----:B------:R-:W-:Y:S02]  /*1190*/  IMAD.MOV.U32 R0, RZ, RZ, 0x37cbac00 ;  /* 0x37cbac00ff007424 */ /* 0x000fe400078e00ff */
[----:B------:R-:W-:Y:S01]  /*11a0*/  FMUL R9, R12, R12 ;  /* 0x0000000c0c097220 */ /* 0x000fe20000400000 */
[----:B------:R-:W-:Y:S01]  /*11b0*/  VIADD R11, R4, 0x1 ;  /* 0x00000001040b7836 */ /* 0x000fe20000000000 */
[----:B------:R-:W-:Y:S01]  /*11c0*/  ISETP.NE.U32.AND P3, PT, R3, 0x1, PT ;  /* 0x000000010300780c */ /* 0x000fe20003f65070 */
[----:B------:R-:W-:Y:S02]  /*11d0*/  IMAD.MOV.U32 R3, RZ, RZ, 0x3c0885e4 ;  /* 0x3c0885e4ff037424 */ /* 0x000fe400078e00ff */
[----:B------:R-:W-:Y:S01]  /*11e0*/  FFMA R8, R9, R0, -0.0013887860113754868507 ;  /* 0xbab607ed09087423 */ /* 0x000fe20000000000 */
[----:B------:R-:W-:Y:S01]  /*11f0*/  IMAD.MOV.U32 R4, RZ, RZ, 0x3e2aaaa8 ;  /* 0x3e2aaaa8ff047424 */ /* 0x000fe200078e00ff */
[----:B------:R-:W-:Y:S01]  /*1200*/  LOP3.LUT P4, RZ, R11, 0x2, RZ, 0xc0, !PT ;  /* 0x000000020bff7812 */ /* 0x000fe2000788c0ff */
[----:B------:R-:W-:Y:S01]  /*1210*/  UIADD3 UR17, UPT, UPT, UR5, 0x1, URZ ;  /* 0x0000000105117890 */ /* 0x000fe2000fffe0ff */
[----:B------:R-:W-:-:S02]  /*1220*/  FSEL R16, R3, 0.041666727513074874878, !P3 ;  /* 0x3d2aaabb03107808 */ /* 0x000fc40005800000 */
[----:B------:R-:W-:Y:S02]  /*1230*/  FSEL R10, R8, -0.00019574658654164522886, P3 ;  /* 0xb94d4153080a7808 */ /* 0x000fe40001800000 */
[----:B------:R-:W-:Y:S01]  /*1240*/  FSEL R8, R12, 1, !P3 ;  /* 0x3f8000000c087808 */ /* 0x000fe20005800000 */
[----:B------:R-:W-:Y:S01]  /*1250*/  IMAD.MOV.U32 R12, RZ, RZ, R14 ;  /* 0x000000ffff0c7224 */ /* 0x000fe200078e000e */
[----:B------:R-:W-:Y:S01]  /*1260*/  FSEL R25, -R4, -0.4999999701976776123, !P3 ;  /* 0xbeffffff04197808 */ /* 0x000fe20005800100 */
[C---:B------:R-:W-:Y:S01]  /*1270*/  FFMA R10, R9.reuse, R10, R16 ;  /* 0x0000000a090a7223 */ /* 0x040fe20000000010 */
[----:B------:R-:W-:Y:S01]  /*1280*/  I2FP.F32.U32 R24, UR17 ;  /* 0x0000001100187c45 */ /* 0x000fe20008201000 */
[C---:B------:R-:W-:Y:S02]  /*1290*/  FFMA R11, R9.reuse, R8, RZ ;  /* 0x00000008090b7223 */ /* 0x040fe400000000ff */
[----:B------:R-:W-:Y:S01]  /*12a0*/  FFMA R10, R9, R10, R25 ;  /* 0x0000000a090a7223 */ /* 0x000fe20000000019 */
[----:B------:R-:W-:-:S03]  /*12b0*/  IMAD.MOV.U32 R25, RZ, RZ, R20 ;  /* 0x000000ffff197224 */ /* 0x000fc600078e0014 */
[----:B------:R-:W-:-:S04]  /*12c0*/  FFMA R8, R11, R10, R8 ;  /* 0x0000000a0b087223 */ /* 0x000fc80000000008 */
[----:B------:R-:W-:-:S04]  /*12d0*/  @P4 FADD R8, RZ, -R8 ;  /* 0x80000008ff084221 */ /* 0x000fc80000000000 */
[----:B------:R-:W-:Y:S01]  /*12e0*/  FFMA R16, R8, R24, R13 ;  /* 0x0000001808107223 */ /* 0x000fe2000000000d */
[----:B------:R-:W-:Y:S06]  /*12f0*/  @P0 BRA `(.L_x_2) ;  /* 0x0000000000a80947 */ /* 0x000fec0003800000 */
[----:B------:R-:W-:Y:S01]  /*1300*/  CS2R R26, SRZ ;  /* 0x00000000001a7805 */ /* 0x000fe2000001ff00 */
[----:B------:R-:W-:-:S07]  /*1310*/  IMAD.MOV.U32 R12, RZ, RZ, RZ ;  /* 0x000000ffff0c7224 */ /* 0x000fce00078e00ff */
.L_x_3:
[----:B0-----:R-:W0:Y:S02]  /*1320*/  LDC.64 R8, c[0x4][RZ] ;  /* 0x01000000ff087b82 */ /* 0x001e240000000a00 */
[----:B0-----:R-:W-:-:S05]  /*1330*/  IMAD.WIDE.U32 R10, R12, 0x4, R8 ;  /* 0x000000040c0a7825 */ /* 0x001fca00078e0008 */
[----:B------:R-:W2:Y:S01]  /*1340*/  LDG.E.CONSTANT R8, desc[UR18][R10.64] ;  /* 0x000000120a087981 */ /* 0x000ea2000c1e9900 */
[C---:B------:R-:W-:Y:S01]  /*1350*/  LEA R25, R12.reuse, R1, 0x2 ;  /* 0x000000010c197211 */ /* 0x040fe200078e10ff */
[----:B------:R-:W-:-:S05]  /*1360*/  VIADD R12, R12, 0x1 ;  /* 0x000000010c0c7836 */ /* 0x000fca0000000000 */
[----:B------:R-:W-:Y:S01]  /*1370*/  ISETP.NE.AND P0, PT, R12, 0x6, PT ;  /* 0x000000060c00780c */ /* 0x000fe20003f05270 */
[----:B--2---:R-:W-:-:S03]  /*1380*/  IMAD.WIDE.U32 R8, R8, UR8, RZ ;  /* 0x0000000808087c25 */ /* 0x004fc6000f8e00ff */
[----:B------:R-:W-:-:S05]  /*1390*/  IADD3 R8, P3, PT, R8, R26, RZ ;  /* 0x0000001a08087210 */ /* 0x000fca0007f7e0ff */
[----:B------:R0:W-:Y:S01]  /*13a0*/  STL [R25], R8 ;  /* 0x0000000819007387 */ /* 0x0001e20000100800 */
[----:B------:R-:W-:-:S03]  /*13b0*/  IMAD.X R26, R9, 0x1, R27, P3 ;  /* 0x00000001091a7824 */ /* 0x000fc600018e061b */
[----:B------:R-:W-:Y:S05]  /*13c0*/  @P0 BRA `(.L_x_3) ;  /* 0xfffffffc00d40947 */ /* 0x000fea000383ffff */
[----:B------:R-:W-:Y:S01]  /*13d0*/  USHF.R.U32.HI UR6, URZ, 0x17, UR27 ;  /* 0x00000017ff067899 */ /* 0x000fe2000801161b */
[----:B------:R-:W-:Y:S01]  /*13e0*/  ISETP.NE.AND P0, PT, RZ, UR9, PT ;  /* 0x00000009ff007c0c */ /* 0x000fe2000bf05270 */
[----:B------:R1:W-:Y:S02]  /*13f0*/  STL [R1+0x18], R26 ;  /* 0x0000181a01007387 */ /* 0x0003e40000100800 */
[----:B------:R-:W-:-:S04]  /*1400*/  ULOP3.LUT UR6, UR6, 0xe0, URZ, 0xc0, !UPT ;  /* 0x000000e006067892 */ /* 0x000fc8000f8ec0ff */
[----:B------:R-:W-:-:S04]  /*1410*/  UIADD3 UR6, UPT, UPT, UR6, -0x80, URZ ;  /* 0xffffff8006067890 */ /* 0x000fc8000fffe0ff */
[----:B------:R-:W-:-:S04]  /*1420*/  USHF.R.U32.HI UR6, URZ, 0x5, UR6 ;  /* 0x00000005ff067899 */ /* 0x000fc80008011606 */
[----:B------:R-:W-:-:S09]  /*1430*/  UIMAD UR6, UR6, -0x4, UR24 ;  /* 0xfffffffc060678a4 */ /* 0x000fd2000f8e0218 */
[----:B------:R-:W2:Y:S04]  /*1440*/  LDL R12, [UR6+0x18] ;  /* 0x00001806ff0c7983 */ /* 0x000ea80008100800 */
[----:B------:R-:W2:Y:S04]  /*1450*/  LDL R9, [UR6+0x14] ;  /* 0x00001406ff097983 */ /* 0x000ea80008100800 */
[----:B0-----:R-:W3:Y:S01]  /*1460*/  @P0 LDL R8, [UR6+0x10] ;  /* 0x00001006ff080983 */ /* 0x001ee20008100800 */
[----:B------:R-:W-:Y:S01]  /*1470*/  UMOV UR32, 0x54442d19 ;  /* 0x54442d1900207882 */ /* 0x000fe20000000000 */
[----:B------:R-:W-:Y:S01]  /*1480*/  UMOV UR33, 0x3bf921fb ;  /* 0x3bf921fb00217882 */ /* 0x000fe20000000000 */
[----:B------:R-:W-:-:S02]  /*1490*/  ISETP.LE.AND P3, PT, RZ, UR27, PT ;  /* 0x0000001bff007c0c */ /* 0x000fc4000bf63270 */
[----:B--2---:R-:W-:Y:S02]  /*14a0*/  @P0 SHF.L.W.U32.HI R12, R9, UR9, R12 ;  /* 0x00000009090c0c19 */ /* 0x004fe40008010e0c */
[----:B---3--:R-:W-:-:S04]  /*14b0*/  @P0 SHF.L.W.U32.HI R9, R8, UR9, R9 ;  /* 0x0000000908090c19 */ /* 0x008fc80008010e09 */
[C-C-:B------:R-:W-:Y:S01]  /*14c0*/  SHF.L.W.U32.HI R25, R9.reuse, 0x2, R12.reuse ;  /* 0x0000000209197819 */ /* 0x140fe20000010e0c */
[----:B------:R-:W-:Y:S01]  /*14d0*/  IMAD.SHL.U32 R9, R9, 0x4, RZ ;  /* 0x0000000409097824 */ /* 0x000fe200078e00ff */
[----:B------:R-:W-:Y:S02]  /*14e0*/  SHF.R.U32.HI R12, RZ, 0x1e, R12 ;  /* 0x0000001eff0c7819 */ /* 0x000fe4000001160c */
[----:B------:R-:W-:Y:S02]  /*14f0*/  SHF.R.S32.HI R10, RZ, 0x1f, R25 ;  /* 0x0000001fff0a7819 */ /* 0x000fe40000011419 */
[----:B-1----:R-:W-:Y:S02]  /*1500*/  LOP3.LUT R26, R25, UR27, RZ, 0x3c, !PT ;  /* 0x0000001b191a7c12 */ /* 0x002fe4000f8e3cff */
[C---:B------:R-:W-:Y:S02]  /*1510*/  LOP3.LUT R8, R10.reuse, R9, RZ, 0x3c, !PT ;  /* 0x000000090a087212 */ /* 0x040fe400078e3cff */
[----:B------:R-:W-:-:S02]  /*1520*/  LOP3.LUT R9, R10, R25, RZ, 0x3c, !PT ;  /* 0x000000190a097212 */ /* 0x000fc400078e3cff */
[----:B------:R-:W-:Y:S02]  /*1530*/  LEA.HI R25, R25, R12, RZ, 0x1 ;  /* 0x0000000c19197211 */ /* 0x000fe400078f08ff */
[----:B------:R-:W-:Y:S02]  /*1540*/  ISETP.GE.AND P0, PT, R26, RZ, PT ;  /* 0x000000ff1a00720c */ /* 0x000fe40003f06270 */
[----:B------:R-:W0:Y:S01]  /*1550*/  I2F.F64.S64 R8, R8 ;  /* 0x0000000800087312 */ /* 0x000e220000301c00 */
[----:B------:R-:W-:Y:S01]  /*1560*/  @!P3 IMAD.MOV R25, RZ, RZ, -R25 ;  /* 0x000000ffff19b224 */ /* 0x000fe200078e0a19 */
[----:B0-----:R-:W-:-:S10]  /*1570*/  DMUL R10, R8, UR32 ;  /* 0x00000020080a7c28 */ /* 0x001fd40008000000 */
[----:B------:R-:W0:Y:S02]  /*1580*/  F2F.F32.F64 R10, R10 ;  /* 0x0000000a000a7310 */ /* 0x000e240000301000 */
[----:B0-----:R-:W-:-:S07]  /*1590*/  FSEL R12, -R10, R10, !P0 ;  /* 0x0000000a0a0c7208 */ /* 0x001fce0004000100 */
.L_x_2:
[----:B------:R-:W-:Y:S01]  /*15a0*/  FMUL R9, R12, R12 ;  /* 0x0000000c0c097220 */ /* 0x000fe20000400000 */
[C---:B------:R-:W-:Y:S01]  /*15b0*/  LOP3.LUT R10, R25.reuse, 0x1, RZ, 0xc0, !PT ;  /* 0x00000001190a7812 */ /* 0x040fe200078ec0ff */
[----:B------:R-:W0:Y:S01]  /*15c0*/  LDCU.64 UR32, c[0x0][0x3a0] ;  /* 0x00007400ff2077ac */ /* 0x000e220008000a00 */
[----:B------:R-:W-:Y:S01]  /*15d0*/  LOP3.LUT P3, RZ, R25, 0x2, RZ, 0xc0, !PT ;  /* 0x0000000219ff7812 */ /* 0x000fe2000786c0ff */
[----:B------:R-:W-:Y:S01]  /*15e0*/  FFMA R8, R9, R0, -0.0013887860113754868507 ;  /* 0xbab607ed09087423 */ /* 0x000fe20000000000 */
[----:B------:R-:W-:Y:S01]  /*15f0*/  ISETP.NE.U32.AND P0, PT, R10, 0x1, PT ;  /* 0x000000010a00780c */ /* 0x000fe20003f05070 */
[----:B------:R-:W1:Y:S03]  /*1600*/  LDCU.64 UR34, c[0x0][0x380] ;  /* 0x00007000ff2277ac */ /* 0x000e660008000a00 */
[----:B------:R-:W-:Y:S02]  /*1610*/  FSEL R10, R8, -0.00019574658654164522886, !P0 ;  /* 0xb94d4153080a7808 */ /* 0x000fe40004000000 */
[----:B------:R-:W-:-:S02]  /*1620*/  FSEL R26, R3, 0.041666727513074874878, P0 ;  /* 0x3d2aaabb031a7808 */ /* 0x000fc40000000000 */
[----:B------:R-:W-:Y:S02]  /*1630*/  FSEL R8, R12, 1, P0 ;  /* 0x3f8000000c087808 */ /* 0x000fe40000000000 */
[----:B------:R-:W-:Y:S01]  /*1640*/  FSEL R25, -R4, -0.4999999701976776123, P0 ;  /* 0xbeffffff04197808 */ /* 0x000fe20000000100 */
[C---:B------:R-:W-:Y:S02]  /*1650*/  FFMA R10, R9.reuse, R10, R26 ;  /* 0x0000000a090a7223 */ /* 0x040fe4000000001a */
[C---:B------:R-:W-:Y:S02]  /*1660*/  FFMA R11, R9.reuse, R8, RZ ;  /* 0x00000008090b7223 */ /* 0x040fe400000000ff */
[----:B------:R-:W-:-:S04]  /*1670*/  FFMA R10, R9, R10, R25 ;  /* 0x0000000a090a7223 */ /* 0x000fc80000000019 */
[----:B------:R-:W-:Y:S02]  /*1680*/  FFMA R8, R11, R10, R8 ;  /* 0x0000000a0b087223 */ /* 0x000fe40000000008 */
[----:B------:R-:W2:Y:S02]  /*1690*/  F2I.S64 R10, R16 ;  /* 0x00000010000a7311 */ /* 0x000ea40000201900 */
[----:B------:R-:W-:-:S04]  /*16a0*/  @P3 FADD R8, RZ, -R8 ;  /* 0x80000008ff083221 */ /* 0x000fc80000000000 */
[----:B------:R-:W-:-:S04]  /*16b0*/  FFMA R12, R24, R8, R7 ;  /* 0x00000008180c7223 */ /* 0x000fc80000000007 */
[----:B------:R-:W3:Y:S01]  /*16c0*/  F2I.S64 R8, R12 ;  /* 0x0000000c00087311 */ /* 0x000ee20000201900 */
[----:B--2---:R-:W-:Y:S02]  /*16d0*/  SHF.R.S32.HI R11, RZ, 0x1f, R10 ;  /* 0x0000001fff0b7819 */ /* 0x004fe4000001140a */
[----:B---3--:R-:W-:Y:S01]  /*16e0*/  SHF.R.S32.HI R9, RZ, 0x1f, R8 ;  /* 0x0000001fff097819 */ /* 0x008fe20000011408 */
[----:B0-----:R-:W-:-:S04]  /*16f0*/  IMAD.WIDE.U32 R10, R8, UR32, R10 ;  /* 0x00000020080a7c25 */ /* 0x001fc8000f8e000a */
[----:B------:R-:W-:-:S04]  /*1700*/  IMAD R9, R9, UR32, RZ ;  /* 0x0000002009097c24 */ /* 0x000fc8000f8e02ff */
[----:B------:R-:W-:Y:S01]  /*1710*/  IMAD R9, R8, UR33, R9 ;  /* 0x0000002108097c24 */ /* 0x000fe2000f8e0209 */
[----:B-1----:R-:W-:-:S03]  /*1720*/  LEA R8, P0, R10, UR34, 0x2 ;  /* 0x000000220a087c11 */ /* 0x002fc6000f8010ff */
[----:B------:R-:W-:-:S05]  /*1730*/  IMAD.IADD R9, R11, 0x1, R9 ;  /* 0x000000010b097824 */ /* 0x000fca00078e0209 */
[----:B------:R-:W-:-:S06]  /*1740*/  LEA.HI.X R9, R10, UR35, R9, 0x2, P0 ;  /* 0x000000230a097c11 */ /* 0x000fcc00080f1409 */
[----:B------:R-:W2:Y:S01]  /*1750*/  LDG.E R9, desc[UR18][R8.64] ;  /* 0x0000001208097981 */ /* 0x000ea2000c1e1900 */
[----:B------:R-:W-:Y:S02]  /*1760*/  IMAD.MOV.U32 R16, RZ, RZ, R21 ;  /* 0x000000ffff107224 */ /* 0x000fe400078e0015 */
[----:B------:R-:W-:Y:S02]  /*1770*/  IMAD.MOV.U32 R12, RZ, RZ, R15 ;  /* 0x000000ffff0c7224 */ /* 0x000fe400078e000f */
[----:B--2--5:R-:W-:-:S05]  /*1780*/  IMAD.IADD R25, R6, 0x1, -R9 ;  /* 0x0000000106197824 */ /* 0x024fca00078e0a09 */
[----:B------:R-:W-:Y:S01]  /*1790*/  I2FP.F32.S32 R25, R25 ;  /* 0x0000001900197245 */ /* 0x000fe20000201400 */
[----:B------:R-:W-:Y:S06]  /*17a0*/  @P1 BRA `(.L_x_4) ;  /* 0x0000000000ac1947 */ /* 0x000fec0003800000 */
[----:B------:R-:W-:Y:S02]  /*17b0*/  IMAD.MOV.U32 R26, RZ, RZ, RZ ;  /* 0x000000ffff1a7224 */ /* 0x000fe400078e00ff */
[----:B------:R-:W-:Y:S02]  /*17c0*/  IMAD.MOV.U32 R33, RZ, RZ, RZ ;  /* 0x000000ffff217224 */ /* 0x000fe400078e00ff */
[----:B------:R-:W-:-:S07]  /*17d0*/  IMAD.MOV.U32 R12, RZ, RZ, RZ ;  /* 0x000000ffff0c7224 */ /* 0x000fce00078e00ff */
.L_x_5:
[----:B0-----:R-:W0:Y:S02]  /*17e0*/  LDC.64 R8, c[0x4][RZ] ;  /* 0x01000000ff087b82 */ /* 0x001e240000000a00 */
[----:B0-----:R-:W-:-:S05]  /*17f0*/  IMAD.WIDE.U32 R10, R12, 0x4, R8 ;  /* 0x000000040c0a7825 */ /* 0x001fca00078e0008 */
[----:B------:R-:W2:Y:S01]  /*1800*/  LDG.E.CONSTANT R8, desc[UR18][R10.64] ;  /* 0x000000120a087981 */ /* 0x000ea2000c1e9900 */
[C---:B------:R-:W-:Y:S02]  /*1810*/  IMAD R16, R12.reuse, 0x4, R1 ;  /* 0x000000040c107824 */ /* 0x040fe400078e0201 */
[----:B------:R-:W-:-:S05]  /*1820*/  VIADD R12, R12, 0x1 ;  /* 0x000000010c0c7836 */ /* 0x000fca0000000000 */
[----:B------:R-:W-:Y:S01]  /*1830*/  ISETP.NE.AND P0, PT, R12, 0x6, PT ;  /* 0x000000060c00780c */ /* 0x000fe20003f05270 */
[----:B--2---:R-:W-:-:S03]  /*1840*/  IMAD.WIDE.U32 R8, R8, UR11, RZ ;  /* 0x0000000b08087c25 */ /* 0x004fc6000f8e00ff */
[----:B------:R-:W-:-:S04]  /*1850*/  IADD3 R27, P3, PT, R8, R26, RZ ;  /* 0x0000001a081b7210 */ /* 0x000fc80007f7e0ff */
[----:B------:R-:W-:Y:S01]  /*1860*/  IADD3.X R26, PT, PT, R9, R33, RZ, P3, !PT ;  /* 0x00000021091a7210 */ /* 0x000fe20001ffe4ff */
[----:B------:R0:W-:Y:S04]  /*1870*/  STL [R16], R27 ;  /* 0x0000001b10007387 */ /* 0x0001e80000100800 */
        /* <DEDUP_REMOVED lines=10> */
[----:B------:R-:W3:Y:S01]  /*1920*/  @P0 LDL R8, [UR6+0x10] ;  /* 0x00001006ff080983 */ /* 0x000ee20008100800 */
[----:B------:R-:W-:Y:S01]  /*1930*/  UMOV UR36, 0x54442d19 ;  /* 0x54442d1900247882 */ /* 0x000fe20000000000 */
[----:B------:R-:W-:Y:S01]  /*1940*/  UMOV UR37, 0x3bf921fb ;  /* 0x3bf921fb00257882 */ /* 0x000fe20000000000 */
[----:B--2---:R-:W-:-:S02]  /*1950*/  @P0 SHF.L.W.U32.HI R12, R9, UR12, R12 ;  /* 0x0000000c090c0c19 */ /* 0x004fc40008010e0c */
[----:B---3--:R-:W-:Y:S02]  /*1960*/  @P0 SHF.L.W.U32.HI R9, R8, UR12, R9 ;  /* 0x0000000c08090c19 */ /* 0x008fe40008010e09 */
[----:B------:R-:W-:Y:S02]  /*1970*/  ISETP.LE.AND P0, PT, RZ, UR28, PT ;  /* 0x0000001cff007c0c */ /* 0x000fe4000bf03270 */
[C-C-:B0-----:R-:W-:Y:S01]  /*1980*/  SHF.L.W.U32.HI R16, R9.reuse, 0x2, R12.reuse ;  /* 0x0000000209107819 */ /* 0x141fe20000010e0c */
[----:B------:R-:W-:Y:S01]  /*1990*/  IMAD.SHL.U32 R9, R9, 0x4, RZ ;  /* 0x0000000409097824 */ /* 0x000fe200078e00ff */
[----:B------:R-:W-:Y:S02]  /*19a0*/  SHF.R.U32.HI R27, RZ, 0x1e, R12 ;  /* 0x0000001eff1b7819 */ /* 0x000fe4000001160c */
[----:B------:R-:W-:Y:S02]  /*19b0*/  SHF.R.S32.HI R10, RZ, 0x1f, R16 ;  /* 0x0000001fff0a7819 */ /* 0x000fe40000011410 */
[----:B-1----:R-:W-:-:S02]  /*19c0*/  LOP3.LUT R26, R16, UR28, RZ, 0x3c, !PT ;  /* 0x0000001c101a7c12 */ /* 0x002fc4000f8e3cff */
[C---:B------:R-:W-:Y:S02]  /*19d0*/  LOP3.LUT R8, R10.reuse, R9, RZ, 0x3c, !PT ;  /* 0x000000090a087212 */ /* 0x040fe400078e3cff */
[----:B------:R-:W-:Y:S02]  /*19e0*/  LOP3.LUT R9, R10, R16, RZ, 0x3c, !PT ;  /* 0x000000100a097212 */ /* 0x000fe400078e3cff */
[----:B------:R-:W-:Y:S02]  /*19f0*/  LEA.HI R16, R16, R27, RZ, 0x1 ;  /* 0x0000001b10107211 */ /* 0x000fe400078f08ff */
[----:B------:R-:W-:Y:S02]  /*1a00*/  ISETP.GE.AND P3, PT, R26, RZ, PT ;  /* 0x000000ff1a00720c */ /* 0x000fe40003f66270 */
[----:B------:R-:W0:Y:S01]  /*1a10*/  I2F.F64.S64 R8, R8 ;  /* 0x0000000800087312 */ /* 0x000e220000301c00 */
[----:B------:R-:W-:Y:S01]  /*1a20*/  @!P0 IMAD.MOV R16, RZ, RZ, -R16 ;  /* 0x000000ffff108224 */ /* 0x000fe200078e0a10 */
[----:B0-----:R-:W-:-:S10]  /*1a30*/  DMUL R10, R8, UR36 ;  /* 0x00000024080a7c28 */ /* 0x001fd40008000000 */
[----:B------:R-:W0:Y:S02]  /*1a40*/  F2F.F32.F64 R10, R10 ;  /* 0x0000000a000a7310 */ /* 0x000e240000301000 */
[----:B0-----:R-:W-:-:S07]  /*1a50*/  FSEL R12, -R10, R10, !P3 ;  /* 0x0000000a0a0c7208 */ /* 0x001fce0005800100 */
.L_x_4:
[----:B------:R-:W-:Y:S01]  /*1a60*/  FMUL R9, R12, R12 ;  /* 0x0000000c0c097220 */ /* 0x000fe20000400000 */
[C---:B------:R-:W-:Y:S01]  /*1a70*/  LOP3.LUT R10, R16.reuse, 0x1, RZ, 0xc0, !PT ;  /* 0x00000001100a7812 */ /* 0x040fe200078ec0ff */
[----:B------:R-:W-:Y:S02]  /*1a80*/  VIADD R11, R16, 0x1 ;  /* 0x00000001100b7836 */ /* 0x000fe40000000000 */
[----:B------:R-:W-:Y:S01]  /*1a90*/  FFMA R8, R9, R0, -0.0013887860113754868507 ;  /* 0xbab607ed09087423 */ /* 0x000fe20000000000 */
[----:B------:R-:W-:Y:S01]  /*1aa0*/  ISETP.NE.U32.AND P0, PT, R10, 0x1, PT ;  /* 0x000000010a00780c */ /* 0x000fe20003f05070 */
[----:B------:R-:W-:Y:S01]  /*1ab0*/  IMAD.MOV.U32 R26, RZ, RZ, R21 ;  /* 0x000000ffff1a7224 */ /* 0x000fe200078e0015 */
[----:B------:R-:W-:Y:S02]  /*1ac0*/  LOP3.LUT P3, RZ, R11, 0x2, RZ, 0xc0, !PT ;  /* 0x000000020bff7812 */ /* 0x000fe4000786c0ff */
[----:B------:R-:W-:Y:S02]  /*1ad0*/  FSEL R10, R8, -0.00019574658654164522886, P0 ;  /* 0xb94d4153080a7808 */ /* 0x000fe40000000000 */
[----:B------:R-:W-:-:S02]  /*1ae0*/  FSEL R16, R3, 0.041666727513074874878, !P0 ;  /* 0x3d2aaabb03107808 */ /* 0x000fc40004000000 */
[----:B------:R-:W-:Y:S02]  /*1af0*/  FSEL R8, R12, 1, !P0 ;  /* 0x3f8000000c087808 */ /* 0x000fe40004000000 */
[----:B------:R-:W-:Y:S01]  /*1b00*/  FSEL R27, -R4, -0.4999999701976776123, !P0 ;  /* 0xbeffffff041b7808 */ /* 0x000fe20004000100 */
[C---:B------:R-:W-:Y:S01]  /*1b10*/  FFMA R10, R9.reuse, R10, R16 ;  /* 0x0000000a090a7223 */ /* 0x040fe20000000010 */
[----:B------:R-:W-:Y:S02]  /*1b20*/  IMAD.MOV.U32 R16, RZ, RZ, R15 ;  /* 0x000000ffff107224 */ /* 0x000fe400078e000f */
[C---:B------:R-:W-:Y:S01]  /*1b30*/  FFMA R11, R9.reuse, R8, RZ ;  /* 0x00000008090b7223 */ /* 0x040fe200000000ff */
[----:B------:R-:W-:-:S04]  /*1b40*/  FFMA R10, R9, R10, R27 ;  /* 0x0000000a090a7223 */ /* 0x000fc8000000001b */
[----:B------:R-:W-:-:S04]  /*1b50*/  FFMA R8, R11, R10, R8 ;  /* 0x0000000a0b087223 */ /* 0x000fc80000000008 */
[----:B------:R-:W-:-:S04]  /*1b60*/  @P3 FADD R8, RZ, -R8 ;  /* 0x80000008ff083221 */ /* 0x000fc80000000000 */
[----:B------:R-:W-:Y:S01]  /*1b70*/  FFMA R12, R24, R8, R13 ;  /* 0x00000008180c7223 */ /* 0x000fe2000000000d */
[----:B------:R-:W-:Y:S06]  /*1b80*/  @P1 BRA `(.L_x_6) ;  /* 0x0000000000981947 */ /* 0x000fec0003800000 */
[----:B------:R-:W-:Y:S02]  /*1b90*/  IMAD.MOV.U32 R27, RZ, RZ, RZ ;  /* 0x000000ffff1b7224 */ /* 0x000fe400078e00ff */
[----:B------:R-:W-:Y:S02]  /*1ba0*/  IMAD.MOV.U32 R35, RZ, RZ, RZ ;  /* 0x000000ffff237224 */ /* 0x000fe400078e00ff */
[----:B------:R-:W-:-:S07]  /*1bb0*/  IMAD.MOV.U32 R16, RZ, RZ, RZ ;  /* 0x000000ffff107224 */ /* 0x000fce00078e00ff */
.L_x_7:
[----:B0-----:R-:W0:Y:S02]  /*1bc0*/  LDC.64 R8, c[0x4][RZ] ;  /* 0x01000000ff087b82 */ /* 0x001e240000000a00 */
[----:B0-----:R-:W-:-:S05]  /*1bd0*/  IMAD.WIDE.U32 R10, R16, 0x4, R8 ;  /* 0x00000004100a7825 */ /* 0x001fca00078e0008 */
[----:B------:R-:W2:Y:S01]  /*1be0*/  LDG.E.CONSTANT R8, desc[UR18][R10.64] ;  /* 0x000000120a087981 */ /* 0x000ea2000c1e9900 */
[C---:B------:R-:W-:Y:S02]  /*1bf0*/  IMAD R26, R16.reuse, 0x4, R1 ;  /* 0x00000004101a7824 */ /* 0x040fe400078e0201 */
[----:B------:R-:W-:-:S05]  /*1c00*/  VIADD R16, R16, 0x1 ;  /* 0x0000000110107836 */ /* 0x000fca0000000000 */
[----:B------:R-:W-:Y:S01]  /*1c10*/  ISETP.NE.AND P0, PT, R16, 0x6, PT ;  /* 0x000000061000780c */ /* 0x000fe20003f05270 */
[----:B--2---:R-:W-:-:S03]  /*1c20*/  IMAD.WIDE.U32 R8, R8, UR11, RZ ;  /* 0x0000000b08087c25 */ /* 0x004fc6000f8e00ff */
[----:B------:R-:W-:-:S05]  /*1c30*/  IADD3 R33, P3, PT, R8, R27, RZ ;  /* 0x0000001b08217210 */ /* 0x000fca0007f7e0ff */
[----:B------:R0:W-:Y:S01]  /*1c40*/  STL [R26], R33 ;  /* 0x000000211a007387 */ /* 0x0001e20000100800 */
[----:B------:R-:W-:-:S03]  /*1c50*/  IMAD.X R27, R9, 0x1, R35, P3 ;  /* 0x00000001091b7824 */ /* 0x000fc600018e0623 */
[----:B------:R-:W-:Y:S05]  /*1c60*/  @P0 BRA `(.L_x_7) ;  /* 0xfffffffc00d40947 */ /* 0x000fea000383ffff */
[----:B------:R-:W-:Y:S01]  /*1c70*/  ISETP.NE.AND P0, PT, RZ, UR12, PT ;  /* 0x0000000cff007c0c */ /* 0x000fe2000bf05270 */
[----:B------:R1:W-:Y:S04]  /*1c80*/  STL [R1+0x18], R27 ;  /* 0x0000181b01007387 */ /* 0x0003e80000100800 */
[----:B------:R-:W2:Y:S04]  /*1c90*/  LDL R16, [UR20+0x18] ;  /* 0x00001814ff107983 */ /* 0x000ea80008100800 */
[----:B------:R-:W2:Y:S04]  /*1ca0*/  LDL R9, [UR20+0x14] ;  /* 0x00001414ff097983 */ /* 0x000ea80008100800 */
[----:B------:R-:W3:Y:S01]  /*1cb0*/  @P0 LDL R8, [UR20+0x10] ;  /* 0x00001014ff080983 */ /* 0x000ee20008100800 */
[----:B------:R-:W-:Y:S01]  /*1cc0*/  UMOV UR36, 0x54442d19 ;  /* 0x54442d1900247882 */ /* 0x000fe20000000000 */
[----:B------:R-:W-:Y:S01]  /*1cd0*/  UMOV UR37, 0x3bf921fb ;  /* 0x3bf921fb00257882 */ /* 0x000fe20000000000 */
[----:B------:R-:W-:-:S02]  /*1ce0*/  ISETP.LE.AND P3, PT, RZ, UR28, PT ;  /* 0x0000001cff007c0c */ /* 0x000fc4000bf63270 */
[----:B--2---:R-:W-:Y:S02]  /*1cf0*/  @P0 SHF.L.W.U32.HI R16, R9, UR12, R16 ;  /* 0x0000000c09100c19 */ /* 0x004fe40008010e10 */
[----:B---3--:R-:W-:Y:S02]  /*1d00*/  @P0 SHF.L.W.U32.HI R9, R8, UR12, R9 ;  /* 0x0000000c08090c19 */ /* 0x008fe40008010e09 */
[--C-:B-1----:R-:W-:Y:S02]  /*1d10*/  SHF.R.U32.HI R27, RZ, 0x1e, R16.reuse ;  /* 0x0000001eff1b7819 */ /* 0x102fe40000011610 */
[C---:B0-----:R-:W-:Y:S01]  /*1d20*/  SHF.L.W.U32.HI R26, R9.reuse, 0x2, R16 ;  /* 0x00000002091a7819 */ /* 0x041fe20000010e10 */
[----:B------:R-:W-:-:S03]  /*1d30*/  IMAD.SHL.U32 R9, R9, 0x4, RZ ;  /* 0x0000000409097824 */ /* 0x000fc600078e00ff */
[----:B------:R-:W-:Y:S02]  /*1d40*/  SHF.R.S32.HI R10, RZ, 0x1f, R26 ;  /* 0x0000001fff0a7819 */ /* 0x000fe4000001141a */
[----:B------:R-:W-:Y:S02]  /*1d50*/  LOP3.LUT R28, R26, UR28, RZ, 0x3c, !PT ;  /* 0x0000001c1a1c7c12 */ /* 0x000fe4000f8e3cff */
[C---:B------:R-:W-:Y:S02]  /*1d60*/  LOP3.LUT R8, R10.reuse, R9, RZ, 0x3c, !PT ;  /* 0x000000090a087212 */ /* 0x040fe400078e3cff */
[----:B------:R-:W-:Y:S02]  /*1d70*/  LOP3.LUT R9, R10, R26, RZ, 0x3c, !PT ;  /* 0x0000001a0a097212 */ /* 0x000fe400078e3cff */
[----:B------:R-:W-:Y:S02]  /*1d80*/  LEA.HI R26, R26, R27, RZ, 0x1 ;  /* 0x0000001b1a1a7211 */ /* 0x000fe400078f08ff */
[----:B------:R-:W-:-:S02]  /*1d90*/  ISETP.GE.AND P0, PT, R28, RZ, PT ;  /* 0x000000ff1c00720c */ /* 0x000fc40003f06270 */
[----:B------:R-:W0:Y:S01]  /*1da0*/  I2F.F64.S64 R8, R8 ;  /* 0x0000000800087312 */ /* 0x000e220000301c00 */
[----:B------:R-:W-:Y:S01]  /*1db0*/  @!P3 IMAD.MOV R26, RZ, RZ, -R26 ;  /* 0x000000ffff1ab224 */ /* 0x000fe200078e0a1a */
[----:B0-----:R-:W-:-:S10]  /*1dc0*/  DMUL R10, R8, UR36 ;  /* 0x00000024080a7c28 */ /* 0x001fd40008000000 */
[----:B------:R-:W0:Y:S02]  /*1dd0*/  F2F.F32.F64 R10, R10 ;  /* 0x0000000a000a7310 */ /* 0x000e240000301000 */
[----:B0-----:R-:W-:-:S07]  /*1de0*/  FSEL R16, -R10, R10, !P0 ;  /* 0x0000000a0a107208 */ /* 0x001fce0004000100 */
.L_x_6:
[----:B------:R-:W-:Y:S01]  /*1df0*/  FMUL R9, R16, R16 ;  /* 0x0000001010097220 */ /* 0x000fe20000400000 */
[C---:B------:R-:W-:Y:S02]  /*1e00*/  LOP3.LUT R10, R26.reuse, 0x1, RZ, 0xc0, !PT ;  /* 0x000000011a0a7812 */ /* 0x040fe400078ec0ff */
[----:B------:R-:W-:Y:S01]  /*1e10*/  LOP3.LUT P3, RZ, R26, 0x2, RZ, 0xc0, !PT ;  /* 0x000000021aff7812 */ /* 0x000fe2000786c0ff */
[----:B------:R-:W-:Y:S01]  /*1e20*/  FFMA R8, R9, R0, -0.0013887860113754868507 ;  /* 0xbab607ed09087423 */ /* 0x000fe20000000000 */
[----:B------:R-:W-:-:S04]  /*1e30*/  ISETP.NE.U32.AND P0, PT, R10, 0x1, PT ;  /* 0x000000010a00780c */ /* 0x000fc80003f05070 */
[----:B------:R-:W-:Y:S02]  /*1e40*/  FSEL R10, R8, -0.00019574658654164522886, !P0 ;  /* 0xb94d4153080a7808 */ /* 0x000fe40004000000 */
[----:B------:R-:W-:Y:S02]  /*1e50*/  FSEL R28, R3, 0.041666727513074874878, P0 ;  /* 0x3d2aaabb031c7808 */ /* 0x000fe40000000000 */
[----:B------:R-:W-:Y:S02]  /*1e60*/  FSEL R8, R16, 1, P0 ;  /* 0x3f80000010087808 */ /* 0x000fe40000000000 */
[----:B------:R-:W-:Y:S01]  /*1e70*/  FSEL R27, -R4, -0.4999999701976776123, P0 ;  /* 0xbeffffff041b7808 */ /* 0x000fe20000000100 */
[C---:B------:R-:W-:Y:S02]  /*1e80*/  FFMA R10, R9.reuse, R10, R28 ;  /* 0x0000000a090a7223 */ /* 0x040fe4000000001c */
[C---:B------:R-:W-:Y:S02]  /*1e90*/  FFMA R11, R9.reuse, R8, RZ ;  /* 0x00000008090b7223 */ /* 0x040fe400000000ff */
[----:B------:R-:W-:-:S04]  /*1ea0*/  FFMA R10, R9, R10, R27 ;  /* 0x0000000a090a7223 */ /* 0x000fc8000000001b */
[----:B------:R-:W-:Y:S02]  /*1eb0*/  FFMA R8, R11, R10, R8 ;  /* 0x0000000a0b087223 */ /* 0x000fe40000000008 */
[----:B------:R-:W0:Y:S02]  /*1ec0*/  F2I.S64 R10, R12 ;  /* 0x0000000c000a7311 */ /* 0x000e240000201900 */
[----:B------:R-:W-:-:S04]  /*1ed0*/  @P3 FADD R8, RZ, -R8 ;  /* 0x80000008ff083221 */ /* 0x000fc80000000000 */
[----:B------:R-:W-:-:S04]  /*1ee0*/  FFMA R16, R24, R8, R7 ;  /* 0x0000000818107223 */ /* 0x000fc80000000007 */
[----:B------:R-:W1:Y:S01]  /*1ef0*/  F2I.S64 R8, R16 ;  /* 0x0000001000087311 */ /* 0x000e620000201900 */
[----:B0-----:R-:W-:Y:S02]  /*1f00*/  SHF.R.S32.HI R11, RZ, 0x1f, R10 ;  /* 0x0000001fff0b7819 */ /* 0x001fe4000001140a */
[----:B-1----:R-:W-:Y:S01]  /*1f10*/  SHF.R.S32.HI R9, RZ, 0x1f, R8 ;  /* 0x0000001fff097819 */ /* 0x002fe20000011408 */
[----:B------:R-:W-:-:S04]  /*1f20*/  IMAD.WIDE.U32 R10, R8, UR32, R10 ;  /* 0x00000020080a7c25 */ /* 0x000fc8000f8e000a */
[----:B------:R-:W-:-:S04]  /*1f30*/  IMAD R9, R9, UR32, RZ ;  /* 0x0000002009097c24 */ /* 0x000fc8000f8e02ff */
[----:B------:R-:W-:Y:S01]  /*1f40*/  IMAD R9, R8, UR33, R9 ;  /* 0x0000002108097c24 */ /* 0x000fe2000f8e0209 */
[----:B------:R-:W-:-:S04]  /*1f50*/  LEA R8, P0, R10, UR34, 0x2 ;  /* 0x000000220a087c11 */ /* 0x000fc8000f8010ff */
[----:B------:R-:W-:-:S04]  /*1f60*/  IADD3 R9, PT, PT, R11, R9, RZ ;  /* 0x000000090b097210 */ /* 0x000fc80007ffe0ff */
[----:B------:R-:W-:-:S06]  /*1f70*/  LEA.HI.X R9, R10, UR35, R9, 0x2, P0 ;  /* 0x000000230a097c11 */ /* 0x000fcc00080f1409 */
[----:B------:R-:W2:Y:S01]  /*1f80*/  LDG.E R9, desc[UR18][R8.64] ;  /* 0x0000001208097981 */ /* 0x000ea2000c1e1900 */
[----:B------:R-:W-:Y:S02]  /*1f90*/  IMAD.U32 R11, RZ, RZ, UR29 ;  /* 0x0000001dff0b7e24 */ /* 0x000fe4000f8e00ff */
[----:B------:R-:W-:Y:S01]  /*1fa0*/  FFMA R2, R25, R25, R2 ;  /* 0x0000001919027223 */ /* 0x000fe20000000002 */
[----:B------:R-:W-:Y:S02]  /*1fb0*/  IMAD.U32 R12, RZ, RZ, UR29 ;  /* 0x0000001dff0c7e24 */ /* 0x000fe4000f8e00ff */
[----:B------:R-:W-:Y:S01]  /*1fc0*/  IMAD.MOV.U32 R16, RZ, RZ, R22 ;  /* 0x000000ffff107224 */ /* 0x000fe200078e0016 */
[----:B------:R-:W-:-:S04]  /*1fd0*/  FSETP.NEU.AND P0, PT, |R11|, +INF , PT ;  /* 0x7f8000000b00780b */ /* 0x000fc80003f0d200 */
[----:B------:R-:W-:Y:S01]  /*1fe0*/  FSETP.LTU.OR P0, PT, |R12|, 105615, !P0 ;  /* 0x47ce47800c00780b */ /* 0x000fe20004709600 */
[----:B------:R-:W-:Y:S02]  /*1ff0*/  IMAD.MOV.U32 R12, RZ, RZ, R17 ;  /* 0x000000ffff0c7224 */ /* 0x000fe400078e0011 */
[----:B--2---:R-:W-:-:S04]  /*2000*/  IMAD.IADD R10, R6, 0x1, -R9 ;  /* 0x00000001060a7824 */ /* 0x004fc800078e0a09 */
[----:B------:R-:W-:-:S05]  /*2010*/  IMAD R10, R10, R10, RZ ;  /* 0x0000000a0a0a7224 */ /* 0x000fca00078e02ff */
[----:B------:R-:W-:-:S05]  /*2020*/  I2FP.F32.U32 R11, R10 ;  /* 0x0000000a000b7245 */ /* 0x000fca0000201000 */
[----:B------:R-:W-:Y:S01]  /*2030*/  FADD R2, R2, R11 ;  /* 0x0000000b02027221 */ /* 0x000fe20000000000 */
[----:B------:R-:W-:Y:S06]  /*2040*/  @P0 BRA `(.L_x_8) ;  /* 0x0000000000980947 */ /* 0x000fec0003800000 */
[----:B------:R-:W-:Y:S02]  /*2050*/  IMAD.MOV.U32 R25, RZ, RZ, RZ ;  /* 0x000000ffff197224 */ /* 0x000fe400078e00ff */
[----:B------:R-:W-:Y:S02]  /*2060*/  IMAD.MOV.U32 R33, RZ, RZ, RZ ;  /* 0x000000ffff217224 */ /* 0x000fe400078e00ff */
[----:B------:R-:W-:-:S07]  /*2070*/  IMAD.MOV.U32 R12, RZ, RZ, RZ ;  /* 0x000000ffff0c7224 */ /* 0x000fce00078e00ff */
.L_x_9:
        /* <DEDUP_REMOVED lines=23> */
[----:B-1----:R-:W-:Y:S02]  /*21f0*/  SHF.R.U32.HI R25, RZ, 0x1e, R12 ;  /* 0x0000001eff197819 */ /* 0x002fe4000001160c */
[----:B------:R-:W-:Y:S02]  /*2200*/  SHF.R.S32.HI R10, RZ, 0x1f, R16 ;  /* 0x0000001fff0a7819 */ /* 0x000fe40000011410 */
[----:B------:R-:W-:-:S02]  /*2210*/  LOP3.LUT R26, R16, UR29, RZ, 0x3c, !PT ;  /* 0x0000001d101a7c12 */ /* 0x000fc4000f8e3cff */
        /* <DEDUP_REMOVED lines=9> */
.L_x_8:
[----:B------:R-:W-:Y:S01]  /*22b0*/  FMUL R9, R12, R12 ;  /* 0x0000000c0c097220 */ /* 0x000fe20000400000 */
[C---:B------:R-:W-:Y:S02]  /*22c0*/  LOP3.LUT R10, R16.reuse, 0x1, RZ, 0xc0, !PT ;  /* 0x00000001100a7812 */ /* 0x040fe400078ec0ff */
[----:B------:R-:W-:Y:S01]  /*22d0*/  IADD3 R11, PT, PT, R16, 0x1, RZ ;  /* 0x00000001100b7810 */ /* 0x000fe20007ffe0ff */
[----:B------:R-:W-:Y:S01]  /*22e0*/  FFMA R8, R9, R0, -0.0013887860113754868507 ;  /* 0xbab607ed09087423 */ /* 0x000fe20000000000 */
[----:B------:R-:W-:Y:S02]  /*22f0*/  ISETP.NE.U32.AND P3, PT, R10, 0x1, PT ;  /* 0x000000010a00780c */ /* 0x000fe40003f65070 */
[----:B------:R-:W-:Y:S02]  /*2300*/  LOP3.LUT P4, RZ, R11, 0x2, RZ, 0xc0, !PT ;  /* 0x000000020bff7812 */ /* 0x000fe4000788c0ff */
[----:B------:R-:W-:Y:S02]  /*2310*/  FSEL R10, R8, -0.00019574658654164522886, P3 ;  /* 0xb94d4153080a7808 */ /* 0x000fe40001800000 */
[----:B------:R-:W-:-:S02]  /*2320*/  FSEL R16, R3, 0.041666727513074874878, !P3 ;  /* 0x3d2aaabb03107808 */ /* 0x000fc40005800000 */
[----:B------:R-:W-:Y:S01]  /*2330*/  FSEL R8, R12, 1, !P3 ;  /* 0x3f8000000c087808 */ /* 0x000fe20005800000 */
[----:B------:R-:W-:Y:S01]  /*2340*/  IMAD.MOV.U32 R12, RZ, RZ, R17 ;  /* 0x000000ffff0c7224 */ /* 0x000fe200078e0011 */
[----:B------:R-:W-:Y:S01]  /*2350*/  FSEL R25, -R4, -0.4999999701976776123, !P3 ;  /* 0xbeffffff04197808 */ /* 0x000fe20005800100 */
[C---:B------:R-:W-:Y:S02]  /*2360*/  FFMA R10, R9.reuse, R10, R16 ;  /* 0x0000000a090a7223 */ /* 0x040fe40000000010 */
        /* <DEDUP_REMOVED lines=9> */
.L_x_11:
        /* <DEDUP_REMOVED lines=35> */
.L_x_10:
        /* <DEDUP_REMOVED lines=22> */
[----:B------:R-:W-:-:S03]  /*2790*/  LEA R8, P0, R10, UR34, 0x2 ;  /* 0x000000220a087c11 */ /* 0x000fc6000f8010ff */
[----:B------:R-:W-:-:S05]  /*27a0*/  IMAD.IADD R9, R11, 0x1, R9 ;  /* 0x000000010b097824 */ /* 0x000fca00078e0209 */
[----:B------:R-:W-:-:S06]  /*27b0*/  LEA.HI.X R9, R10, UR35, R9, 0x2, P0 ;  /* 0x000000230a097c11 */ /* 0x000fcc00080f1409 */
[----:B------:R-:W2:Y:S01]  /*27c0*/  LDG.E R9, desc[UR18][R8.64] ;  /* 0x0000001208097981 */ /* 0x000ea2000c1e1900 */
[----:B------:R-:W-:Y:S02]  /*27d0*/  IMAD.MOV.U32 R16, RZ, RZ, R23 ;  /* 0x000000ffff107224 */ /* 0x000fe400078e0017 */
[----:B------:R-:W-:Y:S02]  /*27e0*/  IMAD.MOV.U32 R12, RZ, RZ, R18 ;  /* 0x000000ffff0c7224 */ /* 0x000fe400078e0012 */
[----:B--2---:R-:W-:Y:S01]  /*27f0*/  IMAD.IADD R25, R6, 0x1, -R9 ;  /* 0x0000000106197824 */ /* 0x004fe200078e0a09 */
[----:B------:R-:W-:Y:S06]  /*2800*/  @P2 BRA `(.L_x_12) ;  /* 0x0000000000982947 */ /* 0x000fec0003800000 */
[----:B------:R-:W-:Y:S01]  /*2810*/  IMAD.MOV.U32 R26, RZ, RZ, RZ ;  /* 0x000000ffff1a7224 */ /* 0x000fe200078e00ff */
[----:B------:R-:W-:Y:S01]  /*2820*/  MOV R33, RZ ;  /* 0x000000ff00217202 */ /* 0x000fe20000000f00 */
[----:B------:R-:W-:-:S07]  /*2830*/  IMAD.MOV.U32 R12, RZ, RZ, RZ ;  /* 0x000000ffff0c7224 */ /* 0x000fce00078e00ff */
.L_x_13:
        /* <DEDUP_REMOVED lines=35> */
.L_x_12:
[----:B------:R-:W-:Y:S01]  /*2a70*/  FMUL R9, R12, R12 ;  /* 0x0000000c0c097220 */ /* 0x000fe20000400000 */
[C---:B------:R-:W-:Y:S01]  /*2a80*/  LOP3.LUT R8, R16.reuse, 0x1, RZ, 0xc0, !PT ;  /* 0x0000000110087812 */ /* 0x040fe200078ec0ff */
[----:B------:R-:W-:Y:S02]  /*2a90*/  VIADD R11, R16, 0x1 ;  /* 0x00000001100b7836 */ /* 0x000fe40000000000 */
[----:B------:R-:W-:Y:S01]  /*2aa0*/  FFMA R0, R9, R0, -0.0013887860113754868507 ;  /* 0xbab607ed09007423 */ /* 0x000fe20000000000 */
[----:B------:R-:W-:Y:S01]  /*2ab0*/  ISETP.NE.U32.AND P0, PT, R8, 0x1, PT ;  /* 0x000000010800780c */ /* 0x000fe20003f05070 */
[----:B------:R-:W-:Y:S01]  /*2ac0*/  IMAD.MOV.U32 R26, RZ, RZ, R23 ;  /* 0x000000ffff1a7224 */ /* 0x000fe200078e0017 */
[----:B------:R-:W-:Y:S01]  /*2ad0*/  LOP3.LUT P3, RZ, R11, 0x2, RZ, 0xc0, !PT ;  /* 0x000000020bff7812 */ /* 0x000fe2000786c0ff */
[----:B------:R-:W-:Y:S01]  /*2ae0*/  IMAD.MOV.U32 R27, RZ, RZ, R18 ;  /* 0x000000ffff1b7224 */ /* 0x000fe200078e0012 */
[----:B------:R-:W-:Y:S02]  /*2af0*/  FSEL R10, R3, 0.041666727513074874878, !P0 ;  /* 0x3d2aaabb030a7808 */ /* 0x000fe40004000000 */
[----:B------:R-:W-:-:S02]  /*2b00*/  FSEL R8, R0, -0.00019574658654164522886, P0 ;  /* 0xb94d415300087808 */ /* 0x000fc40000000000 */
[----:B------:R-:W-:Y:S02]  /*2b10*/  FSEL R0, R12, 1, !P0 ;  /* 0x3f8000000c007808 */ /* 0x000fe40004000000 */
[----:B------:R-:W-:Y:S01]  /*2b20*/  FSEL R11, -R4, -0.4999999701976776123, !P0 ;  /* 0xbeffffff040b7808 */ /* 0x000fe20004000100 */
[C---:B------:R-:W-:Y:S02]  /*2b30*/  FFMA R8, R9.reuse, R8, R10 ;  /* 0x0000000809087223 */ /* 0x040fe4000000000a */
[C---:B------:R-:W-:Y:S02]  /*2b40*/  FFMA R3, R9.reuse, R0, RZ ;  /* 0x0000000009037223 */ /* 0x040fe400000000ff */
        /* <DEDUP_REMOVED lines=8> */
.L_x_15:
[----:B0-----:R-:W0:Y:S02]  /*2bd0*/  LDC.64 R8, c[0x4][RZ] ;  /* 0x01000000ff087b82 */ /* 0x001e240000000a00 */
[----:B0-----:R-:W-:-:S05]  /*2be0*/  IMAD.WIDE.U32 R10, R0, 0x4, R8 ;  /* 0x00000004000a7825 */ /* 0x001fca00078e0008 */
[----:B------:R-:W2:Y:S01]  /*2bf0*/  LDG.E.CONSTANT R8, desc[UR18][R10.64] ;  /* 0x000000120a087981 */ /* 0x000ea2000c1e9900 */
[C---:B------:R-:W-:Y:S01]  /*2c00*/  IMAD R3, R0.reuse, 0x4, R1 ;  /* 0x0000000400037824 */ /* 0x040fe200078e0201 */
[----:B------:R-:W-:-:S04]  /*2c10*/  IADD3 R0, PT, PT, R0, 0x1, RZ ;  /* 0x0000000100007810 */ /* 0x000fc80007ffe0ff */
        /* <DEDUP_REMOVED lines=9> */
[----:B0-----:R-:W2:Y:S04]  /*2cb0*/  LDL R3, [UR22+0x14] ;  /* 0x00001416ff037983 */ /* 0x001ea80008100800 */
[----:B------:R-:W3:Y:S01]  /*2cc0*/  @P0 LDL R4, [UR22+0x10] ;  /* 0x00001016ff040983 */ /* 0x000ee20008100800 */
[----:B------:R-:W-:Y:S01]  /*2cd0*/  UMOV UR32, 0x54442d19 ;  /* 0x54442d1900207882 */ /* 0x000fe20000000000 */
[----:B------:R-:W-:Y:S01]  /*2ce0*/  UMOV UR33, 0x3bf921fb ;  /* 0x3bf921fb00217882 */ /* 0x000fe20000000000 */
[----:B------:R-:W-:-:S02]  /*2cf0*/  ISETP.LE.AND P3, PT, RZ, UR30, PT ;  /* 0x0000001eff007c0c */ /* 0x000fc4000bf63270 */
[----:B--2---:R-:W-:Y:S02]  /*2d00*/  @P0 SHF.L.W.U32.HI R0, R3, UR16, R0 ;  /* 0x0000001003000c19 */ /* 0x004fe40008010e00 */
[----:B---3--:R-:W-:-:S04]  /*2d10*/  @P0 SHF.L.W.U32.HI R3, R4, UR16, R3 ;  /* 0x0000001004030c19 */ /* 0x008fc80008010e03 */
[C---:B------:R-:W-:Y:S01]  /*2d20*/  SHF.L.W.U32.HI R26, R3.reuse, 0x2, R0 ;  /* 0x00000002031a7819 */ /* 0x040fe20000010e00 */
[----:B------:R-:W-:-:S03]  /*2d30*/  IMAD.SHL.U32 R3, R3, 0x4, RZ ;  /* 0x0000000403037824 */ /* 0x000fc600078e00ff */
[----:B------:R-:W-:-:S04]  /*2d40*/  SHF.R.S32.HI R4, RZ, 0x1f, R26 ;  /* 0x0000001fff047819 */ /* 0x000fc8000001141a */
[C---:B------:R-:W-:Y:S02]  /*2d50*/  LOP3.LUT R8, R4.reuse, R3, RZ, 0x3c, !PT ;  /* 0x0000000304087212 */ /* 0x040fe400078e3cff */
[----:B------:R-:W-:Y:S02]  /*2d60*/  LOP3.LUT R9, R4, R26, RZ, 0x3c, !PT ;  /* 0x0000001a04097212 */ /* 0x000fe400078e3cff */
[----:B------:R-:W-:Y:S02]  /*2d70*/  SHF.R.U32.HI R3, RZ, 0x1e, R0 ;  /* 0x0000001eff037819 */ /* 0x000fe40000011600 */
[C---:B------:R-:W-:Y:S02]  /*2d80*/  LOP3.LUT R4, R26.reuse, UR30, RZ, 0x3c, !PT ;  /* 0x0000001e1a047c12 */ /* 0x040fe4000f8e3cff */
[----:B------:R-:W0:Y:S01]  /*2d90*/  I2F.F64.S64 R8, R8 ;  /* 0x0000000800087312 */ /* 0x000e220000301c00 */
[----:B------:R-:W-:Y:S02]  /*2da0*/  LEA.HI R26, R26, R3, RZ, 0x1 ;  /* 0x000000031a1a7211 */ /* 0x000fe400078f08ff */
[----:B------:R-:W-:-:S03]  /*2db0*/  ISETP.GE.AND P0, PT, R4, RZ, PT ;  /* 0x000000ff0400720c */ /* 0x000fc60003f06270 */
[----:B------:R-:W-:Y:S01]  /*2dc0*/  @!P3 IMAD.MOV R26, RZ, RZ, -R26 ;  /* 0x000000ffff1ab224 */ /* 0x000fe200078e0a1a */
[----:B0-----:R-:W-:-:S10]  /*2dd0*/  DMUL R10, R8, UR32 ;  /* 0x00000020080a7c28 */ /* 0x001fd40008000000 */
[----:B------:R-:W0:Y:S02]  /*2de0*/  F2F.F32.F64 R10, R10 ;  /* 0x0000000a000a7310 */ /* 0x000e240000301000 */
[----:B01----:R-:W-:-:S07]  /*2df0*/  FSEL R27, -R10, R10, !P0 ;  /* 0x0000000a0a1b7208 */ /* 0x003fce0004000100 */
.L_x_14:
[----:B------:R-:W-:Y:S01]  /*2e00*/  USHF.L.U32 UR6, UR17, 0x1, URZ ;  /* 0x0000000111067899 */ /* 0x000fe200080006ff */
[----:B------:R-:W-:Y:S05]  /*2e10*/  BSSY.RECONVERGENT B0, `(.L_x_16) ;  /* 0x000000f000007945 */ /* 0x000fea0003800200 */
[----:B------:R-:W-:-:S04]  /*2e20*/  I2FP.F32.U32 R9, UR6 ;  /* 0x0000000600097c45 */ /* 0x000fc80008201000 */
[----:B------:R-:W0:Y:S08]  /*2e30*/  MUFU.RCP R0, R9 ;  /* 0x0000000900007308 */ /* 0x000e300000001000 */
[----:B------:R-:W1:Y:S01]  /*2e40*/  FCHK P0, R2, R9 ;  /* 0x0000000902007302 */ /* 0x000e620000000000 */
[----:B0-----:R-:W-:-:S04]  /*2e50*/  FFMA R3, -R9, R0, 1 ;  /* 0x3f80000009037423 */ /* 0x001fc80000000100 */
[----:B------:R-:W-:-:S04]  /*2e60*/  FFMA R3, R0, R3, R0 ;  /* 0x0000000300037223 */ /* 0x000fc80000000000 */
[----:B------:R-:W-:-:S04]  /*2e70*/  FFMA R0, R2, R3, RZ ;  /* 0x0000000302007223 */ /* 0x000fc800000000ff */
[----:B------:R-:W-:-:S04]  /*2e80*/  FFMA R4, -R9, R0, R2 ;  /* 0x0000000009047223 */ /* 0x000fc80000000102 */
[----:B------:R-:W-:Y:S01]  /*2e90*/  FFMA R3, R3, R4, R0 ;  /* 0x0000000403037223 */ /* 0x000fe20000000000 */
[----:B-1----:R-:W-:Y:S06]  /*2ea0*/  @!P0 BRA `(.L_x_17) ;  /* 0x0000000000148947 */ /* 0x002fec0003800000 */
[----:B------:R-:W-:Y:S01]  /*2eb0*/  IMAD.MOV.U32 R3, RZ, RZ, R9 ;  /* 0x000000ffff037224 */ /* 0x000fe200078e0009 */
[----:B------:R-:W-:Y:S01]  /*2ec0*/  MOV R8, 0x2ef0 ;  /* 0x00002ef000087802 */ /* 0x000fe20000000f00 */
[----:B------:R-:W-:-:S07]  /*2ed0*/  IMAD.MOV.U32 R4, RZ, RZ, R2 ;  /* 0x000000ffff047224 */ /* 0x000fce00078e0002 */
[----:B------:R-:W-:Y:S05]  /*2ee0*/  CALL.REL.NOINC `($__internal_1_$__cuda_sm3x_div_rn_noftz_f32_slowpath) ;  /* 0x0000001400b47944 */ /* 0x000fea0003c00000 */
[----:B------:R-:W-:-:S07]  /*2ef0*/  IMAD.MOV.U32 R3, RZ, RZ, R0 ;  /* 0x000000ffff037224 */ /* 0x000fce00078e0000 */
.L_x_17:
[----:B------:R-:W-:Y:S05]  /*2f00*/  BSYNC.RECONVERGENT B0 ;  /* 0x0000000000007941 */ /* 0x000fea0003800200 */
.L_x_16:
[----:B------:R-:W-:Y:S02]  /*2f10*/  IMAD.MOV.U32 R0, RZ, RZ, 0x37cbac00 ;  /* 0x37cbac00ff007424 */ /* 0x000fe400078e00ff */
[----:B------:R-:W-:Y:S01]  /*2f20*/  FMUL R9, R27, R27 ;  /* 0x0000001b1b097220 */ /* 0x000fe20000400000 */
[C---:B------:R-:W-:Y:S01]  /*2f30*/  LOP3.LUT R4, R26.reuse, 0x1, RZ, 0xc0, !PT ;  /* 0x000000011a047812 */ /* 0x040fe200078ec0ff */
[----:B------:R-:W-:Y:S01]  /*2f40*/  IMAD.MOV.U32 R8, RZ, RZ, 0x3c0885e4 ;  /* 0x3c0885e4ff087424 */ /* 0x000fe200078e00ff */
[----:B------:R-:W-:Y:S01]  /*2f50*/  LOP3.LUT P3, RZ, R26, 0x2, RZ, 0xc0, !PT ;  /* 0x000000021aff7812 */ /* 0x000fe2000786c0ff */
[----:B------:R-:W-:Y:S01]  /*2f60*/  FFMA R0, R9, R0, -0.0013887860113754868507 ;  /* 0xbab607ed09007423 */ /* 0x000fe20000000000 */
[----:B------:R-:W-:Y:S01]  /*2f70*/  ISETP.NE.U32.AND P0, PT, R4, 0x1, PT ;  /* 0x000000010400780c */ /* 0x000fe20003f05070 */
[----:B------:R-:W-:Y:S01]  /*2f80*/  IMAD.MOV.U32 R10, RZ, RZ, 0x3e2aaaa8 ;  /* 0x3e2aaaa8ff0a7424 */ /* 0x000fe200078e00ff */
[----:B------:R-:W0:Y:S02]  /*2f90*/  LDCU.64 UR32, c[0x0][0x3a0] ;  /* 0x00007400ff2077ac */ /* 0x000e240008000a00 */
[----:B------:R-:W-:-:S02]  /*2fa0*/  FSEL R4, R0, -0.00019574658654164522886, !P0 ;  /* 0xb94d415300047808 */ /* 0x000fc40004000000 */
[----:B------:R-:W-:Y:S01]  /*2fb0*/  FSEL R8, R8, 0.041666727513074874878, P0 ;  /* 0x3d2aaabb08087808 */ /* 0x000fe20000000000 */
[----:B------:R-:W1:Y:S01]  /*2fc0*/  LDCU.64 UR34, c[0x0][0x380] ;  /* 0x00007000ff2277ac */ /* 0x000e620008000a00 */
        /* <DEDUP_REMOVED lines=19> */
[----:B------:R-:W-:Y:S01]  /*3100*/  UIADD3 UR6, UPT, UPT, UR17, UR5, URZ ;  /* 0x0000000511067290 */ /* 0x000fe2000fffe0ff */
[----:B------:R-:W-:Y:S01]  /*3110*/  IMAD R25, R25, R25, RZ ;  /* 0x0000001919197224 */ /* 0x000fe200078e02ff */
[----:B------:R-:W-:Y:S01]  /*3120*/  BSSY.RECONVERGENT B0, `(.L_x_18) ;  /* 0x0000015000007945 */ /* 0x000fe20003800200 */
[----:B------:R-:W-:-:S03]  /*3130*/  IMAD.MOV.U32 R24, RZ, RZ, R3 ;  /* 0x000000ffff187224 */ /* 0x000fc600078e0003 */
[----:B------:R-:W-:Y:S02]  /*3140*/  I2FP.F32.U32 R27, UR6 ;  /* 0x00000006001b7c45 */ /* 0x000fe40008201000 */
[----:B------:R-:W-:Y:S02]  /*3150*/  I2FP.F32.U32 R4, R25 ;  /* 0x0000001900047245 */ /* 0x000fe40000201000 */
[----:B------:R-:W0:Y:S03]  /*3160*/  MUFU.RCP R10, R27 ;  /* 0x0000001b000a7308 */ /* 0x000e260000001000 */
[----:B------:R-:W-:Y:S01]  /*3170*/  FADD R4, R4, R19 ;  /* 0x0000001304047221 */ /* 0x000fe20000000000 */
[----:B0-----:R-:W-:-:S04]  /*3180*/  FFMA R25, -R27, R10, 1 ;  /* 0x3f8000001b197423 */ /* 0x001fc8000000010a */
[----:B------:R-:W-:Y:S01]  /*3190*/  FFMA R25, R10, R25, R10 ;  /* 0x000000190a197223 */ /* 0x000fe2000000000a */
[----:B--2---:R-:W-:-:S04]  /*31a0*/  IMAD.IADD R0, R6, 0x1, -R9 ;  /* 0x0000000106007824 */ /* 0x004fc800078e0a09 */
[----:B------:R-:W-:-:S05]  /*31b0*/  IMAD R0, R0, R0, RZ ;  /* 0x0000000000007224 */ /* 0x000fca00078e02ff */
[----:B------:R-:W-:-:S05]  /*31c0*/  I2FP.F32.U32 R11, R0 ;  /* 0x00000000000b7245 */ /* 0x000fca0000201000 */
[----:B------:R-:W-:-:S04]  /*31d0*/  FADD R4, R4, R11 ;  /* 0x0000000b04047221 */ /* 0x000fc80000000000 */
[----:B------:R-:W0:Y:S01]  /*31e0*/  FCHK P0, R4, R27 ;  /* 0x0000001b04007302 */ /* 0x000e220000000000 */
[----:B------:R-:W-:Y:S01]  /*31f0*/  FFMA R0, R4, R25, RZ ;  /* 0x0000001904007223 */ /* 0x000fe200000000ff */
[----:B------:R-:W-:-:S03]  /*3200*/  IMAD.MOV.U32 R19, RZ, RZ, R4 ;  /* 0x000000ffff137224 */ /* 0x000fc600078e0004 */
[----:B------:R-:W-:-:S04]  /*3210*/  FFMA R8, -R27, R0, R4 ;  /* 0x000000001b087223 */ /* 0x000fc80000000104 */
[----:B------:R-:W-:Y:S01]  /*3220*/  FFMA R0, R25, R8, R0 ;  /* 0x0000000819007223 */ /* 0x000fe20000000000 */
[----:B0-----:R-:W-:Y:S06]  /*3230*/  @!P0 BRA `(.L_x_19) ;  /* 0x00000000000c8947 */ /* 0x001fec0003800000 */
[----:B------:R-:W-:Y:S02]  /*3240*/  MOV R3, R27 ;  /* 0x0000001b00037202 */ /* 0x000fe40000000f00 */
[----:B------:R-:W-:-:S07]  /*3250*/  MOV R8, 0x3270 ;  /* 0x0000327000087802 */ /* 0x000fce0000000f00 */
[----:B------:R-:W-:Y:S05]  /*3260*/  CALL.REL.NOINC `($__internal_1_$__cuda_sm3x_div_rn_noftz_f32_slowpath) ;  /* 0x0000001000d47944 */ /* 0x000fea0003c00000 */
.L_x_19:
[----:B------:R-:W-:Y:S05]  /*3270*/  BSYNC.RECONVERGENT B0 ;  /* 0x0000000000007941 */ /* 0x000fea0003800200 */
.L_x_18:
[----:B------:R-:W-:-:S09]  /*3280*/  ULEA UR6, UR5, UR23, 0x2 ;  /* 0x0000001705067291 */ /* 0x000fd2000f8e10ff */
[----:B------:R-:W2:Y:S01]  /*3290*/  LDL R3, [UR6] ;  /* 0x00000006ff037983 */ /* 0x000ea20008100800 */
[----:B------:R-:W-:Y:S02]  /*32a0*/  FSETP.NEU.AND P3, PT, R24, RZ, PT ;  /* 0x000000ff1800720b */ /* 0x000fe40003f6d000 */
[C---:B------:R-:W-:Y:S02]  /*32b0*/  FSETP.GT.AND P0, PT, R0.reuse, RZ, PT ;  /* 0x000000ff0000720b */ /* 0x040fe40003f04000 */
[C---:B------:R-:W-:Y:S02]  /*32c0*/  FSETP.GEU.AND P4, PT, R0.reuse, 1, PT ;  /* 0x3f8000000000780b */ /* 0x040fe40003f8e000 */
[----:B------:R-:W-:-:S07]  /*32d0*/  FSEL R4, R0, 1, P0 ;  /* 0x3f80000000047808 */ /* 0x000fce0000000000 */
[----:B------:R-:W-:-:S04]  /*32e0*/  @!P3 FSEL R24, R4, 1, !P4 ;  /* 0x3f8000000418b808 */ /* 0x000fc80006000000 */
[----:B--2---:R-:W-:Y:S01]  /*32f0*/  FSETP.GEU.AND P0, PT, R24, R3, PT ;  /* 0x000000031800720b */ /* 0x004fe20003f0e000 */
[----:B------:R-:W-:-:S12]  /*3300*/  IMAD.U32 R3, RZ, RZ, UR27 ;  /* 0x0000001bff037e24 */ /* 0x000fd8000f8e00ff */
[----:B------:R-:W-:Y:S01]  /*3310*/  VOTEU.ALL UP1, P0 ;  /* 0x0000000000ff7886 */ /* 0x000fe20000020000 */
[C---:B------:R-:W-:Y:S01]  /*3320*/  @!P0 FSETP.NEU.AND P3, PT, R0.reuse, RZ, PT ;  /* 0x000000ff0000820b */ /* 0x040fe20003f6d000 */
[----:B------:R0:W-:Y:S03]  /*3330*/  @!P0 STL [UR6], R24 ;  /* 0x00000018ff008987 */ /* 0x0001e60008100806 */
[----:B------:R-:W-:Y:S01]  /*3340*/  @!UP1 ULEA UR31, UR5, UR26, 0x2 ;  /* 0x0000001a051f9291 */ /* 0x000fe2000f8e10ff */
[----:B------:R-:W-:Y:S01]  /*3350*/  @!P0 FSEL R0, R0, 1, P3 ;  /* 0x3f80000000008808 */ /* 0x000fe20001800000 */
[----:B------:R-:W-:Y:S02]  /*3360*/  @!UP1 ULEA UR5, UR5, UR25, 0x2 ;  /* 0x0000001905059291 */ /* 0x000fe4000f8e10ff */
[----:B------:R-:W-:-:S05]  /*3370*/  UISETP.NE.AND UP1, UPT, UR17, 0x64, UPT ;  /* 0x000000641100788c */ /* 0x000fca000bf25270 */
[----:B------:R0:W-:Y:S04]  /*3380*/  @!P0 STL [UR31], R3 ;  /* 0x00000003ff008987 */ /* 0x0001e8000810081f */
[----:B------:R0:W-:Y:S01]  /*3390*/  @!P0 STL [UR5], R0 ;  /* 0x00000000ff008987 */ /* 0x0001e20008100805 */
[----:B------:R-:W-:Y:S01]  /*33a0*/  UMOV UR5, UR17 ;  /* 0x0000001100057c82 */ /* 0x000fe20008000000 */
[----:B------:R-:W-:Y:S05]  /*33b0*/  BRA.U UP1, `(.L_x_20) ;  /* 0xffffffd901ac7547 */ /* 0x000fea000b83ffff */
[----:B------:R-:W-:Y:S05]  /*33c0*/  BRA.U UP0, `(.L_x_21) ;  /* 0xffffffd100f87547 */ /* 0x000fea000b83ffff */
[----:B------:R-:W-:Y:S01]  /*33d0*/  IMAD R2, R29, 0x64, RZ ;  /* 0x000000641d027824 */ /* 0x000fe200078e02ff */
[----:B------:R-:W1:Y:S03]  /*33e0*/  LDCU.128 UR4, c[0x0][0x390] ;  /* 0x00007200ff0477ac */ /* 0x000e660008000c00 */
[----:B0-----:R-:W-:-:S04]  /*33f0*/  IMAD.WIDE.U32 R2, R2, 0x4, RZ ;  /* 0x0000000402027825 */ /* 0x001fc800078e00ff */
[----:B------:R-:W-:-:S03]  /*3400*/  IMAD.WIDE.U32 R2, R30, 0x190, R2 ;  /* 0x000001901e027825 */ /* 0x000fc600078e0002 */
[----:B------:R-:W-:Y:S01]  /*3410*/  LOP3.LUT R8, R2, 0x8, RZ, 0xfc, !PT ;  /* 0x0000000802087812 */ /* 0x000fe200078efcff */
[----:B------:R-:W-:-:S03]  /*3420*/  IMAD R2, R5, 0x190, RZ ;  /* 0x0000019005027824 */ /* 0x000fc600078e02ff */
[C---:B-1----:R-:W-:Y:S01]  /*3430*/  IADD3 R24, P0, PT, R8.reuse, UR4, RZ ;  /* 0x0000000408187c10 */ /* 0x042fe2000ff1e0ff */
[----:B------:R-:W-:Y:S01]  /*3440*/  IMAD.IADD R2, R3, 0x1, R2 ;  /* 0x0000000103027824 */ /* 0x000fe200078e0202 */
[----:B------:R-:W-:Y:S01]  /*3450*/  IADD3 R8, P1, PT, R8, UR6, RZ ;  /* 0x0000000608087c10 */ /* 0x000fe2000ff3e0ff */
[----:B------:R-:W-:-:S03]  /*3460*/  UMOV UR4, URZ ;  /* 0x000000ff00047c82 */ /* 0x000fc60008000000 */
[C---:B------:R-:W-:Y:S02]  /*3470*/  IADD3.X R25, PT, PT, R2.reuse, UR5, RZ, P0, !PT ;  /* 0x0000000502197c10 */ /* 0x040fe400087fe4ff */
[----:B------:R-:W-:-:S07]  /*3480*/  IADD3.X R9, PT, PT, R2, UR7, RZ, P1, !PT ;  /* 0x0000000702097c10 */ /* 0x000fce0008ffe4ff */
.L_x_38:
[----:B------:R-:W2:Y:S04]  /*3490*/  LDL.128 R16, [UR23] ;  /* 0x00000017ff107983 */ /* 0x000ea80008100c00 */
[----:B------:R-:W3:Y:S01]  /*34a0*/  LDL.128 R4, [UR25] ;  /* 0x00000019ff047983 */ /* 0x000ee20008100c00 */
[----:B------:R-:W-:Y:S01]  /*34b0*/  BSSY.RECONVERGENT B0, `(.L_x_22) ;  /* 0x000000e000007945 */ /* 0x000fe20003800200 */
[----:B0-----:R-:W-:Y:S02]  /*34c0*/  IMAD.MOV.U32 R22, RZ, RZ, R8 ;  /* 0x000000ffff167224 */ /* 0x001fe400078e0008 */
[----:B------:R-:W-:Y:S01]  /*34d0*/  IMAD.MOV.U32 R23, RZ, RZ, R9 ;  /* 0x000000ffff177224 */ /* 0x000fe200078e0009 */
[----:B--2---:R-:W0:Y:S08]  /*34e0*/  MUFU.RCP R3, R16 ;  /* 0x0000001000037308 */ /* 0x004e300000001000 */
[----:B---3--:R-:W1:Y:S01]  /*34f0*/  FCHK P0, R4, R16 ;  /* 0x0000001004007302 */ /* 0x008e620000000000 */
[----:B0-----:R-:W-:-:S04]  /*3500*/  FFMA R0, -R16, R3, 1 ;  /* 0x3f80000010007423 */ /* 0x001fc80000000103 */
[----:B------:R-:W-:-:S04]  /*3510*/  FFMA R3, R3, R0, R3 ;  /* 0x0000000003037223 */ /* 0x000fc80000000003 */
[----:B------:R-:W-:-:S04]  /*3520*/  FFMA R0, R4, R3, RZ ;  /* 0x0000000304007223 */ /* 0x000fc800000000ff */
[----:B------:R-:W-:-:S04]  /*3530*/  FFMA R2, -R16, R0, R4 ;  /* 0x0000000010027223 */ /* 0x000fc80000000104 */
[----:B------:R-:W-:Y:S01]  /*3540*/  FFMA R0, R3, R2, R0 ;  /* 0x0000000203007223 */ /* 0x000fe20000000000 */
[----:B-1----:R-:W-:Y:S06]  /*3550*/  @!P0 BRA `(.L_x_23) ;  /* 0x00000000000c8947 */ /* 0x002fec0003800000 */
[----:B------:R-:W-:Y:S01]  /*3560*/  IMAD.MOV.U32 R3, RZ, RZ, R16 ;  /* 0x000000ffff037224 */ /* 0x000fe200078e0010 */
[----:B------:R-:W-:-:S07]  /*3570*/  MOV R8, 0x3590 ;  /* 0x0000359000087802 */ /* 0x000fce0000000f00 */
[----:B------:R-:W-:Y:S05]  /*3580*/  CALL.REL.NOINC `($__internal_1_$__cuda_sm3x_div_rn_noftz_f32_slowpath) ;  /* 0x00000010000c7944 */ /* 0x000fea0003c00000 */
.L_x_23:
[----:B------:R-:W-:Y:S05]  /*3590*/  BSYNC.RECONVERGENT B0 ;  /* 0x0000000000007941 */ /* 0x000fea0003800200 */
.L_x_22:
[----:B------:R-:W2:Y:S01]  /*35a0*/  LDL.128 R12, [UR26] ;  /* 0x0000001aff0c7983 */ /* 0x000ea20008100c00 */
[----:B------:R-:W0:Y:S01]  /*35b0*/  MUFU.RCP64H R9, 3.1399993896484375 ;  /* 0x40091eb800097908 */ /* 0x000e220000001800 */
[----:B------:R-:W-:Y:S01]  /*35c0*/  IMAD.MOV.U32 R2, RZ, RZ, 0x51eb851f ;  /* 0x51eb851fff027424 */ /* 0x000fe200078e00ff */
[----:B------:R-:W-:Y:S01]  /*35d0*/  UMOV UR5, 0x51eb851f ;  /* 0x51eb851f00057882 */ /* 0x000fe20000000000 */
[----:B------:R-:W-:Y:S01]  /*35e0*/  IMAD.MOV.U32 R3, RZ, RZ, 0x40091eb8 ;  /* 0x40091eb8ff037424 */ /* 0x000fe200078e00ff */
[----:B------:R1:W-:Y:S01]  /*35f0*/  STG.E desc[UR18][R24.64+-0x8], R0 ;  /* 0xfffff80018007986 */ /* 0x0003e2000c101912 */
[----:B------:R-:W-:Y:S01]  /*3600*/  IMAD.MOV.U32 R8, RZ, RZ, 0x1 ;  /* 0x00000001ff087424 */ /* 0x000fe200078e00ff */
[----:B------:R-:W-:Y:S05]  /*3610*/  BSSY.RECONVERGENT B0, `(.L_x_24) ;  /* 0x0000014000007945 */ /* 0x000fea0003800200 */
[----:B0-----:R-:W-:-:S08]  /*3620*/  DFMA R10, R8, -R2, 1 ;  /* 0x3ff00000080a742b */ /* 0x001fd00000000802 */
[----:B------:R-:W-:-:S08]  /*3630*/  DFMA R10, R10, R10, R10 ;  /* 0x0000000a0a0a722b */ /* 0x000fd0000000000a */
[----:B------:R-:W-:-:S08]  /*3640*/  DFMA R10, R8, R10, R8 ;  /* 0x0000000a080a722b */ /* 0x000fd00000000008 */
[----:B------:R-:W-:-:S08]  /*3650*/  DFMA R20, R10, -R2, 1 ;  /* 0x3ff000000a14742b */ /* 0x000fd00000000802 */
[----:B------:R-:W-:Y:S01]  /*3660*/  DFMA R20, R10, R20, R10 ;  /* 0x000000140a14722b */ /* 0x000fe2000000000a */
[----:B--2---:R-:W-:-:S06]  /*3670*/  FMUL R8, R12, 180 ;  /* 0x433400000c087820 */ /* 0x004fcc0000400000 */
[----:B------:R-:W0:Y:S02]  /*3680*/  F2F.F64.F32 R8, R8 ;  /* 0x0000000800087310 */ /* 0x000e240000201800 */
[----:B0-----:R-:W-:Y:S01]  /*3690*/  DMUL R10, R8, R20 ;  /* 0x00000014080a7228 */ /* 0x001fe20000000000 */
[----:B------:R-:W-:-:S07]  /*36a0*/  FSETP.GEU.AND P1, PT, |R9|, 6.5827683646048100446e-37, PT ;  /* 0x036000000900780b */ /* 0x000fce0003f2e200 */
[----:B------:R-:W-:-:S08]  /*36b0*/  DFMA R2, R10, -R2, R8 ;  /* 0x800000020a02722b */ /* 0x000fd00000000008 */
[----:B------:R-:W-:Y:S01]  /*36c0*/  DFMA R2, R20, R2, R10 ;  /* 0x000000021402722b */ /* 0x000fe2000000000a */
[----:B------:R-:W-:-:S09]  /*36d0*/  IMAD.MOV.U32 R21, RZ, RZ, 0x40091eb8 ;  /* 0x40091eb8ff157424 */ /* 0x000fd200078e00ff */
[----:B------:R-:W-:-:S05]  /*36e0*/  FFMA R4, RZ, 2.1424999237060546875, R3 ;  /* 0x40091eb8ff047823 */ /* 0x000fca0000000003 */
[----:B------:R-:W-:-:S13]  /*36f0*/  FSETP.GT.AND P0, PT, |R4|, 1.469367938527859385e-39, PT ;  /* 0x001000000400780b */ /* 0x000fda0003f04200 */
[----:B-1----:R-:W-:Y:S05]  /*3700*/  @P0 BRA P1, `(.L_x_25) ;  /* 0x0000000000100947 */ /* 0x002fea0000800000 */
[----:B------:R-:W-:-:S07]  /*3710*/  MOV R12, 0x3730 ;  /* 0x00003730000c7802 */ /* 0x000fce0000000f00 */
[----:B------:R-:W-:Y:S05]  /*3720*/  CALL.REL.NOINC `($__internal_0_$__cuda_sm20_div_rn_f64_full) ;  /* 0x0000000800347944 */ /* 0x000fea0003c00000 */
[----:B------:R-:W-:Y:S02]  /*3730*/  IMAD.MOV.U32 R2, RZ, RZ, R26 ;  /* 0x000000ffff027224 */ /* 0x000fe400078e001a */
[----:B------:R-:W-:-:S07]  /*3740*/  IMAD.MOV.U32 R3, RZ, RZ, R27 ;  /* 0x000000ffff037224 */ /* 0x000fce00078e001b */
.L_x_25:
[----:B------:R-:W-:Y:S05]  /*3750*/  BSYNC.RECONVERGENT B0 ;  /* 0x0000000000007941 */ /* 0x000fea0003800200 */
.L_x_24:
[----:B------:R-:W0:Y:S01]  /*3760*/  F2F.F32.F64 R3, R2 ;  /* 0x0000000200037310 */ /* 0x000e220000301000 */
[----:B------:R-:W-:Y:S07]  /*3770*/  BSSY.RECONVERGENT B0, `(.L_x_26) ;  /* 0x000000e000007945 */ /* 0x000fee0003800200 */
[----:B------:R-:W1:Y:S01]  /*3780*/  MUFU.RCP R0, R17 ;  /* 0x0000001100007308 */ /* 0x000e620000001000 */
[----:B0-----:R0:W-:Y:S07]  /*3790*/  STG.E desc[UR18][R22.64+-0x8], R3 ;  /* 0xfffff80316007986 */ /* 0x0011ee000c101912 */
[----:B------:R-:W2:Y:S01]  /*37a0*/  FCHK P0, R5, R17 ;  /* 0x0000001105007302 */ /* 0x000ea20000000000 */
[----:B-1----:R-:W-:-:S04]  /*37b0*/  FFMA R9, -R17, R0, 1 ;  /* 0x3f80000011097423 */ /* 0x002fc80000000100 */
[----:B------:R-:W-:-:S04]  /*37c0*/  FFMA R0, R0, R9, R0 ;  /* 0x0000000900007223 */ /* 0x000fc80000000000 */
[----:B------:R-:W-:-:S04]  /*37d0*/  FFMA R9, R5, R0, RZ ;  /* 0x0000000005097223 */ /* 0x000fc800000000ff */
[----:B------:R-:W-:-:S04]  /*37e0*/  FFMA R4, -R17, R9, R5 ;  /* 0x0000000911047223 */ /* 0x000fc80000000105 */
[----:B------:R-:W-:Y:S01]  /*37f0*/  FFMA R0, R0, R4, R9 ;  /* 0x0000000400007223 */ /* 0x000fe20000000009 */
[----:B0-2---:R-:W-:Y:S06]  /*3800*/  @!P0 BRA `(.L_x_27) ;  /* 0x0000000000108947 */ /* 0x005fec0003800000 */
[----:B------:R-:W-:Y:S01]  /*3810*/  IMAD.MOV.U32 R4, RZ, RZ, R5 ;  /* 0x000000ffff047224 */ /* 0x000fe200078e0005 */
[----:B------:R-:W-:Y:S02]  /*3820*/  MOV R3, R17 ;  /* 0x0000001100037202 */ /* 0x000fe40000000f00 */
[----:B------:R-:W-:-:S07]  /*3830*/  MOV R8, 0x3850 ;  /* 0x0000385000087802 */ /* 0x000fce0000000f00 */
[----:B------:R-:W-:Y:S05]  /*3840*/  CALL.REL.NOINC `($__internal_1_$__cuda_sm3x_div_rn_noftz_f32_slowpath) ;  /* 0x0000000c005c7944 */ /* 0x000fea0003c00000 */
.L_x_27:
[----:B------:R-:W-:Y:S05]  /*3850*/  BSYNC.RECONVERGENT B0 ;  /* 0x0000000000007941 */ /* 0x000fea0003800200 */
.L_x_26:
[----:B------:R-:W0:Y:S01]  /*3860*/  MUFU.RCP64H R3, 3.1399993896484375 ;  /* 0x40091eb800037908 */ /* 0x000e220000001800 */
[----:B------:R-:W-:Y:S01]  /*3870*/  IMAD.MOV.U32 R4, RZ, RZ, 0x51eb851f ;  /* 0x51eb851fff047424 */ /* 0x000fe200078e00ff */
[----:B------:R1:W-:Y:S01]  /*3880*/  STG.E desc[UR18][R24.64+-0x4], R0 ;  /* 0xfffffc0018007986 */ /* 0x0003e2000c101912 */
[----:B------:R-:W-:Y:S01]  /*3890*/  IMAD.MOV.U32 R5, RZ, RZ, 0x40091eb8 ;  /* 0x40091eb8ff057424 */ /* 0x000fe200078e00ff */
[----:B------:R-:W-:Y:S01]  /*38a0*/  BSSY.RECONVERGENT B0, `(.L_x_28) ;  /* 0x0000014000007945 */ /* 0x000fe20003800200 */
[----:B------:R-:W-:-:S06]  /*38b0*/  IMAD.MOV.U32 R2, RZ, RZ, 0x1 ;  /* 0x00000001ff027424 */ /* 0x000fcc00078e00ff */
[----:B0-----:R-:W-:-:S08]  /*38c0*/  DFMA R8, R2, -R4, 1 ;  /* 0x3ff000000208742b */ /* 0x001fd00000000804 */
[----:B------:R-:W-:-:S08]  /*38d0*/  DFMA R8, R8, R8, R8 ;  /* 0x000000080808722b */ /* 0x000fd00000000008 */
[----:B------:R-:W-:Y:S01]  /*38e0*/  DFMA R2, R2, R8, R2 ;  /* 0x000000080202722b */ /* 0x000fe20000000002 */
[----:B------:R-:W-:-:S07]  /*38f0*/  FMUL R8, R13, 180 ;  /* 0x433400000d087820 */ /* 0x000fce0000400000 */
[C---:B------:R-:W-:Y:S01]  /*3900*/  DFMA R10, R2.reuse, -R4, 1 ;  /* 0x3ff00000020a742b */ /* 0x040fe20000000804 */
[----:B------:R-:W0:Y:S07]  /*3910*/  F2F.F64.F32 R8, R8 ;  /* 0x0000000800087310 */ /* 0x000e2e0000201800 */
[----:B------:R-:W-:-:S08]  /*3920*/  DFMA R10, R2, R10, R2 ;  /* 0x0000000a020a722b */ /* 0x000fd00000000002 */
[----:B0-----:R-:W-:Y:S01]  /*3930*/  DMUL R2, R10, R8 ;  /* 0x000000080a027228 */ /* 0x001fe20000000000 */
[----:B------:R-:W-:-:S07]  /*3940*/  FSETP.GEU.AND P1, PT, |R9|, 6.5827683646048100446e-37, PT ;  /* 0x036000000900780b */ /* 0x000fce0003f2e200 */
[----:B------:R-:W-:-:S08]  /*3950*/  DFMA R4, R2, -R4, R8 ;  /* 0x800000040204722b */ /* 0x000fd00000000008 */
[----:B------:R-:W-:-:S10]  /*3960*/  DFMA R2, R10, R4, R2 ;  /* 0x000000040a02722b */ /* 0x000fd40000000002 */
[----:B------:R-:W-:-:S05]  /*3970*/  FFMA R4, RZ, 2.1424999237060546875, R3 ;  /* 0x40091eb8ff047823 */ /* 0x000fca0000000003 */
[----:B------:R-:W-:-:S13]  /*3980*/  FSETP.GT.AND P0, PT, |R4|, 1.469367938527859385e-39, PT ;  /* 0x001000000400780b */ /* 0x000fda0003f04200 */
[----:B-1----:R-:W-:Y:S05]  /*3990*/  @P0 BRA P1, `(.L_x_29) ;  /* 0x0000000000100947 */ /* 0x002fea0000800000 */
[----:B------:R-:W-:-:S07]  /*39a0*/  MOV R12, 0x39c0 ;  /* 0x000039c0000c7802 */ /* 0x000fce0000000f00 */
[----:B------:R-:W-:Y:S05]  /*39b0*/  CALL.REL.NOINC `($__internal_0_$__cuda_sm20_div_rn_f64_full) ;  /* 0x0000000400907944 */ /* 0x000fea0003c00000 */
[----:B------:R-:W-:Y:S02]  /*39c0*/  IMAD.MOV.U32 R2, RZ, RZ, R26 ;  /* 0x000000ffff027224 */ /* 0x000fe400078e001a */
[----:B------:R-:W-:-:S07]  /*39d0*/  IMAD.MOV.U32 R3, RZ, RZ, R27 ;  /* 0x000000ffff037224 */ /* 0x000fce00078e001b */
.L_x_29:
[----:B------:R-:W-:Y:S05]  /*39e0*/  BSYNC.RECONVERGENT B0 ;  /* 0x0000000000007941 */ /* 0x000fea0003800200 */
.L_x_28:
        /* <DEDUP_REMOVED lines=12> */
[----:B------:R-:W-:Y:S01]  /*3ab0*/  MOV R8, 0x3ae0 ;  /* 0x00003ae000087802 */ /* 0x000fe20000000f00 */
[----:B------:R-:W-:-:S07]  /*3ac0*/  IMAD.MOV.U32 R3, RZ, RZ, R18 ;  /* 0x000000ffff037224 */ /* 0x000fce00078e0012 */
[----:B------:R-:W-:Y:S05]  /*3ad0*/  CALL.REL.NOINC `($__internal_1_$__cuda_sm3x_div_rn_noftz_f32_slowpath) ;  /* 0x0000000800b87944 */ /* 0x000fea0003c00000 */
.L_x_31:
[----:B------:R-:W-:Y:S05]  /*3ae0*/  BSYNC.RECONVERGENT B0 ;  /* 0x0000000000007941 */ /* 0x000fea0003800200 */
.L_x_30:
        /* <DEDUP_REMOVED lines=24> */
.L_x_33:
[----:B------:R-:W-:Y:S05]  /*3c70*/  BSYNC.RECONVERGENT B0 ;  /* 0x0000000000007941 */ /* 0x000fea0003800200 */
.L_x_32:
        /* <DEDUP_REMOVED lines=11> */
[----:B------:R-:W-:Y:S01]  /*3d30*/  MOV R4, R7 ;  /* 0x0000000700047202 */ /* 0x000fe20000000f00 */
[----:B------:R-:W-:Y:S01]  /*3d40*/  IMAD.MOV.U32 R3, RZ, RZ, R19 ;  /* 0x000000ffff037224 */ /* 0x000fe200078e0013 */
[----:B------:R-:W-:-:S07]  /*3d50*/  MOV R8, 0x3d70 ;  /* 0x00003d7000087802 */ /* 0x000fce0000000f00 */
[----:B------:R-:W-:Y:S05]  /*3d60*/  CALL.REL.NOINC `($__internal_1_$__cuda_sm3x_div_rn_noftz_f32_slowpath) ;  /* 0x0000000800147944 */ /* 0x000fea0003c00000 */
.L_x_35:
[----:B------:R-:W-:Y:S05]  /*3d70*/  BSYNC.RECONVERGENT B0 ;  /* 0x0000000000007941 */ /* 0x000fea0003800200 */
.L_x_34:
        /* <DEDUP_REMOVED lines=20> */
[----:B------:R-:W-:Y:S01]  /*3ec0*/  IMAD.MOV.U32 R8, RZ, RZ, R6 ;  /* 0x000000ffff087224 */ /* 0x000fe200078e0006 */
[----:B------:R-:W-:Y:S01]  /*3ed0*/  MOV R12, 0x3f00 ;  /* 0x00003f00000c7802 */ /* 0x000fe20000000f00 */
[----:B------:R-:W-:-:S07]  /*3ee0*/  IMAD.MOV.U32 R9, RZ, RZ, R7 ;  /* 0x000000ffff097224 */ /* 0x000fce00078e0007 */
[----:B------:R-:W-:Y:S05]  /*3ef0*/  CALL.REL.NOINC `($__internal_0_$__cuda_sm20_div_rn_f64_full) ;  /* 0x0000000000407944 */ /* 0x000fea0003c00000 */
[----:B------:R-:W-:Y:S02]  /*3f00*/  IMAD.MOV.U32 R2, RZ, RZ, R26 ;  /* 0x000000ffff027224 */ /* 0x000fe400078e001a */
[----:B------:R-:W-:-:S07]  /*3f10*/  IMAD.MOV.U32 R3, RZ, RZ, R27 ;  /* 0x000000ffff037224 */ /* 0x000fce00078e001b */
.L_x_37:
[----:B------:R-:W-:Y:S05]  /*3f20*/  BSYNC.RECONVERGENT B0 ;  /* 0x0000000000007941 */ /* 0x000fea0003800200 */
.L_x_36:
[----:B------:R-:W0:Y:S01]  /*3f30*/  F2F.F32.F64 R3, R2 ;  /* 0x0000000200037310 */ /* 0x000e220000301000 */
[----:B------:R-:W-:Y:S01]  /*3f40*/  UIADD3 UR4, UPT, UPT, UR4, 0x4, URZ ;  /* 0x0000000404047890 */ /* 0x000fe2000fffe0ff */
[----:B------:R-:W-:Y:S01]  /*3f50*/  IADD3 R24, P0, PT, R24, 0x10, RZ ;  /* 0x0000001018187810 */ /* 0x000fe20007f1e0ff */
[----:B------:R-:W-:Y:S01]  /*3f60*/  UIADD3 UR26, UPT, UPT, UR26, 0x10, URZ ;  /* 0x000000101a1a7890 */ /* 0x000fe2000fffe0ff */
[----:B------:R-:W-:Y:S01]  /*3f70*/  IADD3 R8, P1, PT, R22, 0x10, RZ ;  /* 0x0000001016087810 */ /* 0x000fe20007f3e0ff */
[----:B------:R-:W-:Y:S02]  /*3f80*/  UISETP.NE.AND UP0, UPT, UR4, 0x64, UPT ;  /* 0x000000640400788c */ /* 0x000fe4000bf05270 */
[----:B------:R-:W-:Y:S01]  /*3f90*/  IMAD.X R25, RZ, RZ, R25, P0 ;  /* 0x000000ffff197224 */ /* 0x000fe200000e0619 */
[----:B------:R-:W-:Y:S01]  /*3fa0*/  UIADD3 UR25, UPT, UPT, UR25, 0x10, URZ ;  /* 0x0000001019197890 */ /* 0x000fe2000fffe0ff */
[----:B------:R-:W-:Y:S01]  /*3fb0*/  IMAD.X R9, RZ, RZ, R23, P1 ;  /* 0x000000ffff097224 */ /* 0x000fe200008e0617 */
[----:B------:R-:W-:Y:S01]  /*3fc0*/  UIADD3 UR23, UPT, UPT, UR23, 0x10, URZ ;  /* 0x0000001017177890 */ /* 0x000fe2000fffe0ff */
[----:B0-----:R0:W-:Y:S03]  /*3fd0*/  STG.E desc[UR18][R22.64+0x4], R3 ;  /* 0x0000040316007986 */ /* 0x0011e6000c101912 */
[----:B------:R-:W-:Y:S08]  /*3fe0*/  BRA.U UP0, `(.L_x_38) ;  /* 0xfffffff500287547 */ /* 0x000ff0000b83ffff */
[----:B------:R-:W-:Y:S05]  /*3ff0*/  EXIT ;  /* 0x000000000000794d */ /* 0x000fea0003800000 */
        .weak           $__internal_0_$__cuda_sm20_div_rn_f64_full
        .type           $__internal_0_$__cuda_sm20_div_rn_f64_full,@function
        .size           $__internal_0_$__cuda_sm20_div_rn_f64_full,($__internal_1_$__cuda_sm3x_div_rn_noftz_f32_slowpath - $__internal_0_$__cuda_sm20_div_rn_f64_full)
$__internal_0_$__cuda_sm20_div_rn_f64_full:
[C---:B------:R-:W-:Y:S01]  /*4000*/  FSETP.GEU.AND P0, PT, |R21|.reuse, 1.469367938527859385e-39, PT ;  /* 0x001000001500780b */ /* 0x040fe20003f0e200 */
[----:B------:R-:W-:Y:S01]  /*4010*/  IMAD.U32 R20, RZ, RZ, UR5 ;  /* 0x00000005ff147e24 */ /* 0x000fe2000f8e00ff */
[----:B------:R-:W-:Y:S01]  /*4020*/  LOP3.LUT R0, R21, 0x800fffff, RZ, 0xc0, !PT ;  /* 0x800fffff15007812 */ /* 0x000fe200078ec0ff */
[----:B------:R-:W-:Y:S01]  /*4030*/  IMAD.U32 R2, RZ, RZ, UR5 ;  /* 0x00000005ff027e24 */ /* 0x000fe2000f8e00ff */
[C---:B------:R-:W-:Y:S01]  /*4040*/  FSETP.GEU.AND P2, PT, |R9|.reuse, 1.469367938527859385e-39, PT ;  /* 0x001000000900780b */ /* 0x040fe20003f4e200 */
[----:B------:R-:W-:Y:S01]  /*4050*/  BSSY.RECONVERGENT B1, `(.L_x_39) ;  /* 0x0000053000017945 */ /* 0x000fe20003800200 */
[----:B------:R-:W-:Y:S01]  /*4060*/  LOP3.LUT R3, R0, 0x3ff00000, RZ, 0xfc, !PT ;  /* 0x3ff0000000037812 */ /* 0x000fe200078efcff */
[----:B------:R-:W-:Y:S01]  /*4070*/  IMAD.MOV.U32 R0, RZ, RZ, 0x1ca00000 ;  /* 0x1ca00000ff007424 */ /* 0x000fe200078e00ff */
[----:B------:R-:W-:Y:S02]  /*4080*/  MOV R26, 0x1 ;  /* 0x00000001001a7802 */ /* 0x000fe40000000f00 */
[----:B------:R-:W-:-:S02]  /*4090*/  LOP3.LUT R4, R9, 0x7ff00000, RZ, 0xc0, !PT ;  /* 0x7ff0000009047812 */ /* 0x000fc400078ec0ff */
[C---:B------:R-:W-:Y:S01]  /*40a0*/  LOP3.LUT R33, R21.reuse, 0x7ff00000, RZ, 0xc0, !PT ;  /* 0x7ff0000015217812 */ /* 0x040fe200078ec0ff */
[----:B------:R-:W-:Y:S02]  /*40b0*/  @!P0 DMUL R2, R20, 8.98846567431157953865e+307 ;  /* 0x7fe0000014028828 */ /* 0x000fe40000000000 */
[----:B------:R-:W-:Y:S01]  /*40c0*/  IMAD.MOV.U32 R16, RZ, RZ, R4 ;  /* 0x000000ffff107224 */ /* 0x000fe200078e0004 */
[C---:B------:R-:W-:Y:S01]  /*40d0*/  ISETP.GE.U32.AND P1, PT, R4.reuse, R33, PT ;  /* 0x000000210400720c */ /* 0x040fe20003f26070 */
[----:B------:R-:W-:Y:S01]  /*40e0*/  @!P2 IMAD.MOV.U32 R28, RZ, RZ, RZ ;  /* 0x000000ffff1ca224 */ /* 0x000fe200078e00ff */
[----:B------:R-:W-:Y:S01]  /*40f0*/  @!P2 LOP3.LUT R29, R21, 0x7ff00000, RZ, 0xc0, !PT ;  /* 0x7ff00000151da812 */ /* 0x000fe200078ec0ff */
[----:B------:R-:W0:Y:S03]  /*4100*/  MUFU.RCP64H R27, R3 ;  /* 0x00000003001b7308 */ /* 0x000e260000001800 */
[----:B------:R-:W-:-:S02]  /*4110*/  @!P2 ISETP.GE.U32.AND P3, PT, R4, R29, PT ;  /* 0x0000001d0400a20c */ /* 0x000fc40003f66070 */
[----:B------:R-:W-:Y:S02]  /*4120*/  @!P0 LOP3.LUT R33, R3, 0x7ff00000, RZ, 0xc0, !PT ;  /* 0x7ff0000003218812 */ /* 0x000fe400078ec0ff */
[----:B------:R-:W-:-:S03]  /*4130*/  @!P2 SEL R29, R0, 0x63400000, !P3 ;  /* 0x63400000001da807 */ /* 0x000fc60005800000 */
[----:B------:R-:W-:Y:S01]  /*4140*/  VIADD R32, R33, 0xffffffff ;  /* 0xffffffff21207836 */ /* 0x000fe20000000000 */
[----:B------:R-:W-:-:S04]  /*4150*/  @!P2 LOP3.LUT R29, R29, 0x80000000, R9, 0xf8, !PT ;  /* 0x800000001d1da812 */ /* 0x000fc800078ef809 */
[----:B------:R-:W-:Y:S01]  /*4160*/  @!P2 LOP3.LUT R29, R29, 0x100000, RZ, 0xfc, !PT ;  /* 0x001000001d1da812 */ /* 0x000fe200078efcff */
[----:B0-----:R-:W-:-:S08]  /*4170*/  DFMA R10, R26, -R2, 1 ;  /* 0x3ff000001a0a742b */ /* 0x001fd00000000802 */
[----:B------:R-:W-:-:S08]  /*4180*/  DFMA R10, R10, R10, R10 ;  /* 0x0000000a0a0a722b */ /* 0x000fd0000000000a */
[----:B------:R-:W-:Y:S01]  /*4190*/  DFMA R26, R26, R10, R26 ;  /* 0x0000000a1a1a722b */ /* 0x000fe2000000001a */
[----:B------:R-:W-:Y:S01]  /*41a0*/  SEL R11, R0, 0x63400000, !P1 ;  /* 0x63400000000b7807 */ /* 0x000fe20004800000 */
[----:B------:R-:W-:-:S03]  /*41b0*/  IMAD.MOV.U32 R10, RZ, RZ, R8 ;  /* 0x000000ffff0a7224 */ /* 0x000fc600078e0008 */
[----:B------:R-:W-:-:S03]  /*41c0*/  LOP3.LUT R11, R11, 0x800fffff, R9, 0xf8, !PT ;  /* 0x800fffff0b0b7812 */ /* 0x000fc600078ef809 */
[----:B------:R-:W-:-:S03]  /*41d0*/  DFMA R30, R26, -R2, 1 ;  /* 0x3ff000001a1e742b */ /* 0x000fc60000000802 */
[----:B------:R-:W-:-:S05]  /*41e0*/  @!P2 DFMA R10, R10, 2, -R28 ;  /* 0x400000000a0aa82b */ /* 0x000fca000000081c */
[----:B------:R-:W-:-:S05]  /*41f0*/  DFMA R30, R26, R30, R26 ;  /* 0x0000001e1a1e722b */ /* 0x000fca000000001a */
[----:B------:R-:W-:-:S03]  /*4200*/  @!P2 LOP3.LUT R16, R11, 0x7ff00000, RZ, 0xc0, !PT ;  /* 0x7ff000000b10a812 */ /* 0x000fc600078ec0ff */
[----:B------:R-:W-:Y:S02]  /*4210*/  DMUL R26, R30, R10 ;  /* 0x0000000a1e1a7228 */ /* 0x000fe40000000000 */
[----:B------:R-:W-:-:S05]  /*4220*/  VIADD R28, R16, 0xffffffff ;  /* 0xffffffff101c7836 */ /* 0x000fca0000000000 */
[----:B------:R-:W-:Y:S01]  /*4230*/  ISETP.GT.U32.AND P0, PT, R28, 0x7feffffe, PT ;  /* 0x7feffffe1c00780c */ /* 0x000fe20003f04070 */
[----:B------:R-:W-:-:S03]  /*4240*/  DFMA R28, R26, -R2, R10 ;  /* 0x800000021a1c722b */ /* 0x000fc6000000000a */
[----:B------:R-:W-:-:S05]  /*4250*/  ISETP.GT.U32.OR P0, PT, R32, 0x7feffffe, P0 ;  /* 0x7feffffe2000780c */ /* 0x000fca0000704470 */
[----:B------:R-:W-:-:S08]  /*4260*/  DFMA R28, R30, R28, R26 ;  /* 0x0000001c1e1c722b */ /* 0x000fd0000000001a */
[----:B------:R-:W-:Y:S05]  /*4270*/  @P0 BRA `(.L_x_40) ;  /* 0x00000000006c0947 */ /* 0x000fea0003800000 */
[----:B------:R-:W-:-:S04]  /*4280*/  LOP3.LUT R9, R21, 0x7ff00000, RZ, 0xc0, !PT ;  /* 0x7ff0000015097812 */ /* 0x000fc800078ec0ff */
[CC--:B------:R-:W-:Y:S02]  /*4290*/  VIADDMNMX R8, R4.reuse, -R9.reuse, 0xb9600000, !PT ;  /* 0xb960000004087446 */ /* 0x0c0fe40007800909 */
[----:B------:R-:W-:Y:S02]  /*42a0*/  ISETP.GE.U32.AND P0, PT, R4, R9, PT ;  /* 0x000000090400720c */ /* 0x000fe40003f06070 */
[----:B------:R-:W-:Y:S02]  /*42b0*/  VIMNMX R8, PT, PT, R8, 0x46a00000, PT ;  /* 0x46a0000008087848 */ /* 0x000fe40003fe0100 */
[----:B------:R-:W-:-:S05]  /*42c0*/  SEL R9, R0, 0x63400000, !P0 ;  /* 0x6340000000097807 */ /* 0x000fca0004000000 */
[----:B------:R-:W-:Y:S02]  /*42d0*/  IMAD.IADD R0, R8, 0x1, -R9 ;  /* 0x0000000108007824 */ /* 0x000fe400078e0a09 */
[----:B------:R-:W-:Y:S02]  /*42e0*/  IMAD.MOV.U32 R8, RZ, RZ, RZ ;  /* 0x000000ffff087224 */ /* 0x000fe400078e00ff */
[----:B------:R-:W-:-:S06]  /*42f0*/  VIADD R9, R0, 0x7fe00000 ;  /* 0x7fe0000000097836 */ /* 0x000fcc0000000000 */
[----:B------:R-:W-:-:S10]  /*4300*/  DMUL R26, R28, R8 ;  /* 0x000000081c1a7228 */ /* 0x000fd40000000000 */
[----:B------:R-:W-:-:S13]  /*4310*/  FSETP.GTU.AND P0, PT, |R27|, 1.469367938527859385e-39, PT ;  /* 0x001000001b00780b */ /* 0x000fda0003f0c200 */
[----:B------:R-:W-:Y:S05]  /*4320*/  @P0 BRA `(.L_x_41) ;  /* 0x0000000000940947 */ /* 0x000fea0003800000 */
[----:B------:R-:W-:Y:S01]  /*4330*/  DFMA R2, R28, -R2, R10 ;  /* 0x800000021c02722b */ /* 0x000fe2000000000a */
[----:B------:R-:W-:-:S09]  /*4340*/  IMAD.MOV.U32 R8, RZ, RZ, RZ ;  /* 0x000000ffff087224 */ /* 0x000fd200078e00ff */
[C---:B------:R-:W-:Y:S02]  /*4350*/  FSETP.NEU.AND P0, PT, R3.reuse, RZ, PT ;  /* 0x000000ff0300720b */ /* 0x040fe40003f0d000 */
[----:B------:R-:W-:-:S04]  /*4360*/  LOP3.LUT R11, R3, 0x80000000, R21, 0x48, !PT ;  /* 0x80000000030b7812 */ /* 0x000fc800078e4815 */
[----:B------:R-:W-:-:S07]  /*4370*/  LOP3.LUT R9, R11, R9, RZ, 0xfc, !PT ;  /* 0x000000090b097212 */ /* 0x000fce00078efcff */
[----:B------:R-:W-:Y:S05]  /*4380*/  @!P0 BRA `(.L_x_41) ;  /* 0x00000000007c8947 */ /* 0x000fea0003800000 */
[----:B------:R-:W-:Y:S01]  /*4390*/  IMAD.MOV R3, RZ, RZ, -R0 ;  /* 0x000000ffff037224 */ /* 0x000fe200078e0a00 */
[----:B------:R-:W-:Y:S01]  /*43a0*/  DMUL.RP R8, R28, R8 ;  /* 0x000000081c087228 */ /* 0x000fe20000008000 */
[----:B------:R-:W-:-:S06]  /*43b0*/  IMAD.MOV.U32 R2, RZ, RZ, RZ ;  /* 0x000000ffff027224 */ /* 0x000fcc00078e00ff */
[----:B------:R-:W-:-:S03]  /*43c0*/  DFMA R2, R26, -R2, R28 ;  /* 0x800000021a02722b */ /* 0x000fc6000000001c */
[----:B------:R-:W-:-:S03]  /*43d0*/  LOP3.LUT R11, R9, R11, RZ, 0x3c, !PT ;  /* 0x0000000b090b7212 */ /* 0x000fc600078e3cff */
[----:B------:R-:W-:-:S04]  /*43e0*/  IADD3 R2, PT, PT, -R0, -0x43300000, RZ ;  /* 0xbcd0000000027810 */ /* 0x000fc80007ffe1ff */
[----:B------:R-:W-:-:S04]  /*43f0*/  FSETP.NEU.AND P0, PT, |R3|, R2, PT ;  /* 0x000000020300720b */ /* 0x000fc80003f0d200 */
[----:B------:R-:W-:Y:S02]  /*4400*/  FSEL R26, R8, R26, !P0 ;  /* 0x0000001a081a7208 */ /* 0x000fe40004000000 */
[----:B------:R-:W-:Y:S01]  /*4410*/  FSEL R27, R11, R27, !P0 ;  /* 0x0000001b0b1b7208 */ /* 0x000fe20004000000 */
[----:B------:R-:W-:Y:S06]  /*4420*/  BRA `(.L_x_41) ;  /* 0x0000000000547947 */ /* 0x000fec0003800000 */
.L_x_40:
[----:B------:R-:W-:-:S14]  /*4430*/  DSETP.NAN.AND P0, PT, R8, R8, PT ;  /* 0x000000080800722a */ /* 0x000fdc0003f08000 */
[----:B------:R-:W-:Y:S05]  /*4440*/  @P0 BRA `(.L_x_42) ;  /* 0x0000000000440947 */ /* 0x000fea0003800000 */
[----:B------:R-:W-:-:S14]  /*4450*/  DSETP.NAN.AND P0, PT, R20, R20, PT ;  /* 0x000000141400722a */ /* 0x000fdc0003f08000 */
[----:B------:R-:W-:Y:S05]  /*4460*/  @P0 BRA `(.L_x_43) ;  /* 0x0000000000300947 */ /* 0x000fea0003800000 */
[----:B------:R-:W-:Y:S01]  /*4470*/  ISETP.NE.AND P0, PT, R16, R33, PT ;  /* 0x000000211000720c */ /* 0x000fe20003f05270 */
[----:B------:R-:W-:Y:S01]  /*4480*/  IMAD.MOV.U32 R27, RZ, RZ, -0x80000 ;  /* 0xfff80000ff1b7424 */ /* 0x000fe200078e00ff */
[----:B------:R-:W-:-:S11]  /*4490*/  MOV R26, 0x0 ;  /* 0x00000000001a7802 */ /* 0x000fd60000000f00 */
[----:B------:R-:W-:Y:S05]  /*44a0*/  @!P0 BRA `(.L_x_41) ;  /* 0x0000000000348947 */ /* 0x000fea0003800000 */
[----:B------:R-:W-:Y:S02]  /*44b0*/  ISETP.NE.AND P0, PT, R16, 0x7ff00000, PT ;  /* 0x7ff000001000780c */ /* 0x000fe40003f05270 */
[----:B------:R-:W-:Y:S02]  /*44c0*/  LOP3.LUT R27, R9, 0x80000000, R21, 0x48, !PT ;  /* 0x80000000091b7812 */ /* 0x000fe400078e4815 */
[----:B------:R-:W-:-:S13]  /*44d0*/  ISETP.EQ.OR P0, PT, R33, RZ, !P0 ;  /* 0x000000ff2100720c */ /* 0x000fda0004702670 */
[----:B------:R-:W-:Y:S01]  /*44e0*/  @P0 LOP3.LUT R0, R27, 0x7ff00000, RZ, 0xfc, !PT ;  /* 0x7ff000001b000812 */ /* 0x000fe200078efcff */
[----:B------:R-:W-:Y:S02]  /*44f0*/  @!P0 IMAD.MOV.U32 R26, RZ, RZ, RZ ;  /* 0x000000ffff1a8224 */ /* 0x000fe400078e00ff */
[----:B------:R-:W-:Y:S02]  /*4500*/  @P0 IMAD.MOV.U32 R26, RZ, RZ, RZ ;  /* 0x000000ffff1a0224 */ /* 0x000fe400078e00ff */
[----:B------:R-:W-:Y:S01]  /*4510*/  @P0 IMAD.MOV.U32 R27, RZ, RZ, R0 ;  /* 0x000000ffff1b0224 */ /* 0x000fe200078e0000 */
[----:B------:R-:W-:Y:S06]  /*4520*/  BRA `(.L_x_41) ;  /* 0x0000000000147947 */ /* 0x000fec0003800000 */
.L_x_43:
[----:B------:R-:W-:Y:S01]  /*4530*/  LOP3.LUT R27, R21, 0x80000, RZ, 0xfc, !PT ;  /* 0x00080000151b7812 */ /* 0x000fe200078efcff */
[----:B------:R-:W-:Y:S01]  /*4540*/  IMAD.MOV.U32 R26, RZ, RZ, R20 ;  /* 0x000000ffff1a7224 */ /* 0x000fe200078e0014 */
[----:B------:R-:W-:Y:S06]  /*4550*/  BRA `(.L_x_41) ;  /* 0x0000000000087947 */ /* 0x000fec0003800000 */
.L_x_42:
[----:B------:R-:W-:Y:S01]  /*4560*/  LOP3.LUT R27, R9, 0x80000, RZ, 0xfc, !PT ;  /* 0x00080000091b7812 */ /* 0x000fe200078efcff */
[----:B------:R-:W-:-:S07]  /*4570*/  IMAD.MOV.U32 R26, RZ, RZ, R8 ;  /* 0x000000ffff1a7224 */ /* 0x000fce00078e0008 */
.L_x_41:
[----:B------:R-:W-:Y:S05]  /*4580*/  BSYNC.RECONVERGENT B1 ;  /* 0x0000000000017941 */ /* 0x000fea0003800200 */
.L_x_39:
[----:B------:R-:W-:Y:S02]  /*4590*/  IMAD.MOV.U32 R2, RZ, RZ, R12 ;  /* 0x000000ffff027224 */ /* 0x000fe400078e000c */
[----:B------:R-:W-:-:S04]  /*45a0*/  IMAD.MOV.U32 R3, RZ, RZ, 0x0 ;  /* 0x00000000ff037424 */ /* 0x000fc800078e00ff */
[----:B------:R-:W-:Y:S05]  /*45b0*/  RET.REL.NODEC R2 `(_Z9getMatrixPiPfS0_S0_mm) ;  /* 0xffffffb802907950 */ /* 0x000fea0003c3ffff */
        .weak           $__internal_1_$__cuda_sm3x_div_rn_noftz_f32_slowpath
        .type           $__internal_1_$__cuda_sm3x_div_rn_noftz_f32_slowpath,@function
        .size           $__internal_1_$__cuda_sm3x_div_rn_noftz_f32_slowpath,(.L_x_57 - $__internal_1_$__cuda_sm3x_div_rn_noftz_f32_slowpath)
$__internal_1_$__cuda_sm3x_div_rn_noftz_f32_slowpath:
[----:B------:R-:W-:Y:S01]  /*45c0*/  SHF.R.U32.HI R9, RZ, 0x17, R3 ;  /* 0x00000017ff097819 */ /* 0x000fe20000011603 */
[----:B------:R-:W-:Y:S01]  /*45d0*/  BSSY.RECONVERGENT B1, `(.L_x_44) ;  /* 0x0000062000017945 */ /* 0x000fe20003800200 */
[----:B------:R-:W-:Y:S02]  /*45e0*/  SHF.R.U32.HI R0, RZ, 0x17, R4 ;  /* 0x00000017ff007819 */ /* 0x000fe40000011604 */
[----:B------:R-:W-:Y:S02]  /*45f0*/  LOP3.LUT R9, R9, 0xff, RZ, 0xc0, !PT ;  /* 0x000000ff09097812 */ /* 0x000fe400078ec0ff */
[----:B------:R-:W-:-:S03]  /*4600*/  LOP3.LUT R0, R0, 0xff, RZ, 0xc0, !PT ;  /* 0x000000ff00007812 */ /* 0x000fc600078ec0ff */
[----:B------:R-:W-:Y:S02]  /*4610*/  VIADD R11, R9, 0xffffffff ;  /* 0xffffffff090b7836 */ /* 0x000fe40000000000 */
[----:B------:R-:W-:-:S03]  /*4620*/  VIADD R12, R0, 0xffffffff ;  /* 0xffffffff000c7836 */ /* 0x000fc60000000000 */
[----:B------:R-:W-:-:S04]  /*4630*/  ISETP.GT.U32.AND P0, PT, R11, 0xfd, PT ;  /* 0x000000fd0b00780c */ /* 0x000fc80003f04070 */
[----:B------:R-:W-:-:S13]  /*4640*/  ISETP.GT.U32.OR P0, PT, R12, 0xfd, P0 ;  /* 0x000000fd0c00780c */ /* 0x000fda0000704470 */
[----:B------:R-:W-:Y:S01]  /*4650*/  @!P0 IMAD.MOV.U32 R10, RZ, RZ, RZ ;  /* 0x000000ffff0a8224 */ /* 0x000fe200078e00ff */
[----:B------:R-:W-:Y:S06]  /*4660*/  @!P0 BRA `(.L_x_45) ;  /* 0x00000000005c8947 */ /* 0x000fec0003800000 */
[----:B------:R-:W-:Y:S02]  /*4670*/  FSETP.GTU.FTZ.AND P0, PT, |R4|, +INF , PT ;  /* 0x7f8000000400780b */ /* 0x000fe40003f1c200 */
[----:B------:R-:W-:-:S04]  /*4680*/  FSETP.GTU.FTZ.AND P3, PT, |R3|, +INF , PT ;  /* 0x7f8000000300780b */ /* 0x000fc80003f7c200 */
[----:B------:R-:W-:-:S13]  /*4690*/  PLOP3.LUT P0, PT, P0, P3, PT, 0xf8, 0x8f ;  /* 0x00000000008f781c */ /* 0x000fda0000707f70 */
[----:B------:R-:W-:Y:S05]  /*46a0*/  @P0 BRA `(.L_x_46) ;  /* 0x00000004004c0947 */ /* 0x000fea0003800000 */
[----:B------:R-:W-:-:S13]  /*46b0*/  LOP3.LUT P0, RZ, R3, 0x7fffffff, R4, 0xc8, !PT ;  /* 0x7fffffff03ff7812 */ /* 0x000fda000780c804 */
[----:B------:R-:W-:Y:S05]  /*46c0*/  @!P0 BRA `(.L_x_47) ;  /* 0x00000004003c8947 */ /* 0x000fea0003800000 */
[C---:B------:R-:W-:Y:S02]  /*46d0*/  FSETP.NEU.FTZ.AND P3, PT, |R4|.reuse, +INF , PT ;  /* 0x7f8000000400780b */ /* 0x040fe40003f7d200 */
[----:B------:R-:W-:Y:S02]  /*46e0*/  FSETP.NEU.FTZ.AND P4, PT, |R3|, +INF , PT ;  /* 0x7f8000000300780b */ /* 0x000fe40003f9d200 */
[----:B------:R-:W-:-:S11]  /*46f0*/  FSETP.NEU.FTZ.AND P0, PT, |R4|, +INF , PT ;  /* 0x7f8000000400780b */ /* 0x000fd60003f1d200 */
[----:B------:R-:W-:Y:S05]  /*4700*/  @!P4 BRA !P3, `(.L_x_47) ;  /* 0x00000004002cc947 */ /* 0x000fea0005800000 */
[----:B------:R-:W-:-:S04]  /*4710*/  LOP3.LUT P3, RZ, R4, 0x7fffffff, RZ, 0xc0, !PT ;  /* 0x7fffffff04ff7812 */ /* 0x000fc8000786c0ff */
[----:B------:R-:W-:-:S13]  /*4720*/  PLOP3.LUT P3, PT, P4, P3, PT, 0x2f, 0xf2 ;  /* 0x0000000000f2781c */ /* 0x000fda0002766577 */
[----:B------:R-:W-:Y:S05]  /*4730*/  @P3 BRA `(.L_x_48) ;  /* 0x0000000400183947 */ /* 0x000fea0003800000 */
[----:B------:R-:W-:-:S04]  /*4740*/  LOP3.LUT P3, RZ, R3, 0x7fffffff, RZ, 0xc0, !PT ;  /* 0x7fffffff03ff7812 */ /* 0x000fc8000786c0ff */
[----:B------:R-:W-:-:S13]  /*4750*/  PLOP3.LUT P0, PT, P0, P3, PT, 0x2f, 0xf2 ;  /* 0x0000000000f2781c */ /* 0x000fda0000706577 */
[----:B------:R-:W-:Y:S05]  /*4760*/  @P0 BRA `(.L_x_49) ;  /* 0x0000000400000947 */ /* 0x000fea0003800000 */
[----:B------:R-:W-:Y:S02]  /*4770*/  ISETP.GE.AND P0, PT, R12, RZ, PT ;  /* 0x000000ff0c00720c */ /* 0x000fe40003f06270 */
[----:B------:R-:W-:-:S11]  /*4780*/  ISETP.GE.AND P3, PT, R11, RZ, PT ;  /* 0x000000ff0b00720c */ /* 0x000fd60003f66270 */
[----:B------:R-:W-:Y:S01]  /*4790*/  @P0 IMAD.MOV.U32 R10, RZ, RZ, RZ ;  /* 0x000000ffff0a0224 */ /* 0x000fe200078e00ff */
[----:B------:R-:W-:Y:S01]  /*47a0*/  @!P0 MOV R10, 0xffffffc0 ;  /* 0xffffffc0000a8802 */ /* 0x000fe20000000f00 */
[----:B------:R-:W-:Y:S01]  /*47b0*/  @!P0 FFMA R4, R4, 1.84467440737095516160e+19, RZ ;  /* 0x5f80000004048823 */ /* 0x000fe200000000ff */
[----:B------:R-:W-:-:S03]  /*47c0*/  @!P3 FFMA R3, R3, 1.84467440737095516160e+19, RZ ;  /* 0x5f8000000303b823 */ /* 0x000fc600000000ff */
[----:B------:R-:W-:-:S07]  /*47d0*/  @!P3 VIADD R10, R10, 0x40 ;  /* 0x000000400a0ab836 */ /* 0x000fce0000000000 */
.L_x_45:
[----:B------:R-:W-:Y:S01]  /*47e0*/  LEA R32, R9, 0xc0800000, 0x17 ;  /* 0xc080000009207811 */ /* 0x000fe200078eb8ff */
[----:B------:R-:W-:Y:S01]  /*47f0*/  VIADD R12, R0, 0xffffff81 ;  /* 0xffffff81000c7836 */ /* 0x000fe20000000000 */
[----:B------:R-:W-:Y:S03]  /*4800*/  BSSY.RECONVERGENT B2, `(.L_x_50) ;  /* 0x0000035000027945 */ /* 0x000fe60003800200 */
[----:B------:R-:W-:Y:S01]  /*4810*/  IMAD.IADD R32, R3, 0x1, -R32 ;  /* 0x0000000103207824 */ /* 0x000fe200078e0a20 */
[C---:B------:R-:W-:Y:S01]  /*4820*/  IADD3 R9, PT, PT, R12.reuse, 0x7f, -R9 ;  /* 0x0000007f0c097810 */ /* 0x040fe20007ffe809 */
[----:B------:R-:W-:Y:S02]  /*4830*/  IMAD R0, R12, -0x800000, R4 ;  /* 0xff8000000c007824 */ /* 0x000fe400078e0204 */
[----:B------:R-:W0:Y:S01]  /*4840*/  MUFU.RCP R3, R32 ;  /* 0x0000002000037308 */ /* 0x000e220000001000 */
[----:B------:R-:W-:Y:S01]  /*4850*/  FADD.FTZ R11, -R32, -RZ ;  /* 0x800000ff200b7221 */ /* 0x000fe20000010100 */
[----:B------:R-:W-:-:S03]  /*4860*/  IMAD.IADD R9, R9, 0x1, R10 ;  /* 0x0000000109097824 */ /* 0x000fc600078e020a */
[----:B0-----:R-:W-:-:S04]  /*4870*/  FFMA R16, R3, R11, 1 ;  /* 0x3f80000003107423 */ /* 0x001fc8000000000b */
[----:B------:R-:W-:-:S04]  /*4880*/  FFMA R3, R3, R16, R3 ;  /* 0x0000001003037223 */ /* 0x000fc80000000003 */
[----:B------:R-:W-:-:S04]  /*4890*/  FFMA R4, R0, R3, RZ ;  /* 0x0000000300047223 */ /* 0x000fc800000000ff */
[----:B------:R-:W-:-:S04]  /*48a0*/  FFMA R16, R11, R4, R0 ;  /* 0x000000040b107223 */ /* 0x000fc80000000000 */
[----:B------:R-:W-:-:S04]  /*48b0*/  FFMA R16, R3, R16, R4 ;  /* 0x0000001003107223 */ /* 0x000fc80000000004 */
[----:B------:R-:W-:-:S04]  /*48c0*/  FFMA R11, R11, R16, R0 ;  /* 0x000000100b0b7223 */ /* 0x000fc80000000000 */
[----:B------:R-:W-:-:S05]  /*48d0*/  FFMA R0, R3, R11, R16 ;  /* 0x0000000b03007223 */ /* 0x000fca0000000010 */
[----:B------:R-:W-:-:S04]  /*48e0*/  SHF.R.U32.HI R4, RZ, 0x17, R0 ;  /* 0x00000017ff047819 */ /* 0x000fc80000011600 */
[----:B------:R-:W-:-:S05]  /*48f0*/  LOP3.LUT R4, R4, 0xff, RZ, 0xc0, !PT ;  /* 0x000000ff04047812 */ /* 0x000fca00078ec0ff */
[----:B------:R-:W-:-:S04]  /*4900*/  IMAD.IADD R4, R4, 0x1, R9 ;  /* 0x0000000104047824 */ /* 0x000fc800078e0209 */
[----:B------:R-:W-:-:S05]  /*4910*/  VIADD R10, R4, 0xffffffff ;  /* 0xffffffff040a7836 */ /* 0x000fca0000000000 */
[----:B------:R-:W-:-:S13]  /*4920*/  ISETP.GE.U32.AND P0, PT, R10, 0xfe, PT ;  /* 0x000000fe0a00780c */ /* 0x000fda0003f06070 */
[----:B------:R-:W-:Y:S05]  /*4930*/  @!P0 BRA `(.L_x_51) ;  /* 0x0000000000808947 */ /* 0x000fea0003800000 */
[----:B------:R-:W-:-:S13]  /*4940*/  ISETP.GT.AND P0, PT, R4, 0xfe, PT ;  /* 0x000000fe0400780c */ /* 0x000fda0003f04270 */
[----:B------:R-:W-:Y:S05]  /*4950*/  @P0 BRA `(.L_x_52) ;  /* 0x00000000006c0947 */ /* 0x000fea0003800000 */
[----:B------:R-:W-:-:S13]  /*4960*/  ISETP.GE.AND P0, PT, R4, 0x1, PT ;  /* 0x000000010400780c */ /* 0x000fda0003f06270 */
[----:B------:R-:W-:Y:S05]  /*4970*/  @P0 BRA `(.L_x_53) ;  /* 0x0000000000740947 */ /* 0x000fea0003800000 */
[----:B------:R-:W-:Y:S02]  /*4980*/  ISETP.GE.AND P0, PT, R4, -0x18, PT ;  /* 0xffffffe80400780c */ /* 0x000fe40003f06270 */
[----:B------:R-:W-:-:S11]  /*4990*/  LOP3.LUT R0, R0, 0x80000000, RZ, 0xc0, !PT ;  /* 0x8000000000007812 */ /* 0x000fd600078ec0ff */
[----:B------:R-:W-:Y:S05]  /*49a0*/  @!P0 BRA `(.L_x_53) ;  /* 0x0000000000688947 */ /* 0x000fea0003800000 */
[CCC-:B------:R-:W-:Y:S01]  /*49b0*/  FFMA.RZ R9, R3.reuse, R11.reuse, R16.reuse ;  /* 0x0000000b03097223 */ /* 0x1c0fe2000000c010 */
[CCC-:B------:R-:W-:Y:S01]  /*49c0*/  FFMA.RP R10, R3.reuse, R11.reuse, R16.reuse ;  /* 0x0000000b030a7223 */ /* 0x1c0fe20000008010 */
[----:B------:R-:W-:Y:S01]  /*49d0*/  FFMA.RM R11, R3, R11, R16 ;  /* 0x0000000b030b7223 */ /* 0x000fe20000004010 */
[C---:B------:R-:W-:Y:S01]  /*49e0*/  VIADD R3, R4.reuse, 0x20 ;  /* 0x0000002004037836 */ /* 0x040fe20000000000 */
[C---:B------:R-:W-:Y:S02]  /*49f0*/  ISETP.NE.AND P4, PT, R4.reuse, RZ, PT ;  /* 0x000000ff0400720c */ /* 0x040fe40003f85270 */
[----:B------:R-:W-:Y:S02]  /*4a00*/  LOP3.LUT R9, R9, 0x7fffff, RZ, 0xc0, !PT ;  /* 0x007fffff09097812 */ /* 0x000fe400078ec0ff */
[----:B------:R-:W-:Y:S01]  /*4a10*/  ISETP.NE.AND P3, PT, R4, RZ, PT ;  /* 0x000000ff0400720c */ /* 0x000fe20003f65270 */
[----:B------:R-:W-:Y:S01]  /*4a20*/  IMAD.MOV R4, RZ, RZ, -R4 ;  /* 0x000000ffff047224 */ /* 0x000fe200078e0a04 */
[----:B------:R-:W-:-:S02]  /*4a30*/  LOP3.LUT R12, R9, 0x800000, RZ, 0xfc, !PT ;  /* 0x00800000090c7812 */ /* 0x000fc400078efcff */
[----:B------:R-:W-:Y:S02]  /*4a40*/  FSETP.NEU.FTZ.AND P0, PT, R10, R11, PT ;  /* 0x0000000b0a00720b */ /* 0x000fe40003f1d000 */
[----:B------:R-:W-:Y:S02]  /*4a50*/  SHF.L.U32 R3, R12, R3, RZ ;  /* 0x000000030c037219 */ /* 0x000fe400000006ff */
[----:B------:R-:W-:Y:S02]  /*4a60*/  SEL R9, R4, RZ, P4 ;  /* 0x000000ff04097207 */ /* 0x000fe40002000000 */
[----:B------:R-:W-:Y:S02]  /*4a70*/  ISETP.NE.AND P3, PT, R3, RZ, P3 ;  /* 0x000000ff0300720c */ /* 0x000fe40001f65270 */
[----:B------:R-:W-:Y:S02]  /*4a80*/  SHF.R.U32.HI R12, RZ, R9, R12 ;  /* 0x00000009ff0c7219 */ /* 0x000fe4000001160c */
[----:B------:R-:W-:-:S02]  /*4a90*/  PLOP3.LUT P0, PT, P0, P3, PT, 0xf8, 0x8f ;  /* 0x00000000008f781c */ /* 0x000fc40000707f70 */
[----:B------:R-:W-:Y:S02]  /*4aa0*/  SHF.R.U32.HI R4, RZ, 0x1, R12 ;  /* 0x00000001ff047819 */ /* 0x000fe4000001160c */
[----:B------:R-:W-:-:S04]  /*4ab0*/  SEL R3, RZ, 0x1, !P0 ;  /* 0x00000001ff037807 */ /* 0x000fc80004000000 */
[----:B------:R-:W-:-:S04]  /*4ac0*/  LOP3.LUT R3, R3, 0x1, R4, 0xf8, !PT ;  /* 0x0000000103037812 */ /* 0x000fc800078ef804 */
[----:B------:R-:W-:-:S05]  /*4ad0*/  LOP3.LUT R3, R3, R12, RZ, 0xc0, !PT ;  /* 0x0000000c03037212 */ /* 0x000fca00078ec0ff */
[----:B------:R-:W-:-:S05]  /*4ae0*/  IMAD.IADD R3, R4, 0x1, R3 ;  /* 0x0000000104037824 */ /* 0x000fca00078e0203 */
[----:B------:R-:W-:Y:S01]  /*4af0*/  LOP3.LUT R0, R3, R0, RZ, 0xfc, !PT ;  /* 0x0000000003007212 */ /* 0x000fe200078efcff */
[----:B------:R-:W-:Y:S06]  /*4b00*/  BRA `(.L_x_53) ;  /* 0x0000000000107947 */ /* 0x000fec0003800000 */
.L_x_52:
[----:B------:R-:W-:-:S04]  /*4b10*/  LOP3.LUT R0, R0, 0x80000000, RZ, 0xc0, !PT ;  /* 0x8000000000007812 */ /* 0x000fc800078ec0ff */
[----:B------:R-:W-:Y:S01]  /*4b20*/  LOP3.LUT R0, R0, 0x7f800000, RZ, 0xfc, !PT ;  /* 0x7f80000000007812 */ /* 0x000fe200078efcff */
[----:B------:R-:W-:Y:S06]  /*4b30*/  BRA `(.L_x_53) ;  /* 0x0000000000047947 */ /* 0x000fec0003800000 */
.L_x_51:
[----:B------:R-:W-:-:S07]  /*4b40*/  IMAD R0, R9, 0x800000, R0 ;  /* 0x0080000009007824 */ /* 0x000fce00078e0200 */
.L_x_53:
[----:B------:R-:W-:Y:S05]  /*4b50*/  BSYNC.RECONVERGENT B2 ;  /* 0x0000000000027941 */ /* 0x000fea0003800200 */
.L_x_50:
[----:B------:R-:W-:Y:S05]  /*4b60*/  BRA `(.L_x_54) ;  /* 0x0000000000207947 */ /* 0x000fea0003800000 */
.L_x_49:
[----:B------:R-:W-:-:S04]  /*4b70*/  LOP3.LUT R3, R3, 0x80000000, R4, 0x48, !PT ;  /* 0x8000000003037812 */ /* 0x000fc800078e4804 */
[----:B------:R-:W-:Y:S01]  /*4b80*/  LOP3.LUT R0, R3, 0x7f800000, RZ, 0xfc, !PT ;  /* 0x7f80000003007812 */ /* 0x000fe200078efcff */
[----:B------:R-:W-:Y:S06]  /*4b90*/  BRA `(.L_x_54) ;  /* 0x0000000000147947 */ /* 0x000fec0003800000 */
.L_x_48:
[----:B------:R-:W-:Y:S01]  /*4ba0*/  LOP3.LUT R0, R3, 0x80000000, R4, 0x48, !PT ;  /* 0x8000000003007812 */ /* 0x000fe200078e4804 */
[----:B------:R-:W-:Y:S06]  /*4bb0*/  BRA `(.L_x_54) ;  /* 0x00000000000c7947 */ /* 0x000fec0003800000 */
.L_x_47:
[----:B------:R-:W0:Y:S01]  /*4bc0*/  MUFU.RSQ R0, -QNAN ;  /* 0xffc0000000007908 */ /* 0x000e220000001400 */
[----:B------:R-:W-:Y:S05]  /*4bd0*/  BRA `(.L_x_54) ;  /* 0x0000000000047947 */ /* 0x000fea0003800000 */
.L_x_46:
[----:B------:R-:W-:-:S07]  /*4be0*/  FADD.FTZ R0, R4, R3 ;  /* 0x0000000304007221 */ /* 0x000fce0000010000 */
.L_x_54:
[----:B------:R-:W-:Y:S05]  /*4bf0*/  BSYNC.RECONVERGENT B1 ;  /* 0x0000000000017941 */ /* 0x000fea0003800200 */
.L_x_44:
[----:B------:R-:W-:-:S04]  /*4c00*/  IMAD.MOV.U32 R9, RZ, RZ, 0x0 ;  /* 0x00000000ff097424 */ /* 0x000fc800078e00ff */
[----:B0-----:R-:W-:Y:S05]  /*4c10*/  RET.REL.NODEC R8 `(_Z9getMatrixPiPfS0_S0_mm) ;  /* 0xffffffb008f87950 */ /* 0x001fea0003c3ffff */
.L_x_55:
[----:B------:R-:W-:-:S00]  /*4c20*/  BRA `(.L_x_55) ;  /* 0xfffffffc00fc7947 */ /* 0x000fc0000383ffff */
[----:B------:R-:W-:-:S00]  /*4c30*/  NOP ;  /* 0x0000000000007918 */ /* 0x000fc00000000000 */
        /* <DEDUP_REMOVED lines=12> */
.L_x_57:


//--------------------- .nv.global.init           --------------------------
	.section	.nv.global.init,"aw",@progbits
	.align	4
.nv.global.init:
	.type		__cudart_i2opi_f,@object
	.size		__cudart_i2opi_f,(.L_0 - __cudart_i2opi_f)
__cudart_i2opi_f:
        /*0000*/ 	.byte	0x41, 0x90, 0x43, 0x3c, 0x99, 0x95, 0x62, 0xdb, 0xc0, 0xdd, 0x34, 0xf5, 0xd1, 0x57, 0x27, 0xfc
        /*0010*/ 	.byte	0x29, 0x15, 0x44, 0x4e, 0x6e, 0x83, 0xf9, 0xa2
.L_0:


//--------------------- .nv.shared.reserved.0     --------------------------
	.section	.nv.shared.reserved.0,"aw",@nobits
	.weak		__nv_reservedSMEM_offset_0_alias
	.size		__nv_reservedSMEM_offset_0_alias, 0, 64
	.other		__nv_reservedSMEM_offset_0_alias,@"STO_CUDA_RESERVED_SHARED STV_DEFAULT"
__nv_reservedSMEM_offset_0_alias:
	.zero		0
	.zero		64


//--------------------- .nv.constant0._Z9getMatrixPiPfS0_S0_mm --------------------------
	.section	.nv.constant0._Z9getMatrixPiPfS0_S0_mm,"a",@progbits
	.sectionflags	@""
	.align	4
.nv.constant0._Z9getMatrixPiPfS0_S0_mm:
	.zero		944


//--------------------- SYMBOLS --------------------------

	.type		.nv.reservedSmem.offset0,@object
	.size		.nv.reservedSmem.offset0,0x4
